	.target	sm_100a

	.elftype	@"ET_EXEC"


//--------------------- .note.nv.tkinfo           --------------------------
	.section	.note.nv.tkinfo,"",@"SHT_NOTE"
	.sectionflags	@"SHF_NOTE_NV_TKINFO"
	.tkinfo
        /*0018*/ 	.word	0x00000002
        /*0030*/ 	.string	""
        /*0030*/ 	.string	"ptxas"
        /*0030*/ 	.string	"Cuda compilation tools, release 13.0, V13.0.88"
        /*0030*/ 	.string	"Build cuda_13.0.r13.0/compiler.36424714_0"
        /*0030*/ 	.string	"-arch sm_100a -m 64 "



//--------------------- .note.nv.cuinfo           --------------------------
	.section	.note.nv.cuinfo,"",@"SHT_NOTE"
	.sectionflags	@"SHF_NOTE_NV_CUINFO"
        /*0018*/ 	.short	0x0002
        /*001a*/ 	.short	0x0064
        /*001c*/ 	.short	0x0082
	.zero		2


//--------------------- .nv.info                  --------------------------
	.section	.nv.info,"",@"SHT_CUDA_INFO"
	.align	4


	//----- nvinfo : EIATTR_REGCOUNT
	.align		4
        /*0000*/ 	.byte	0x04, 0x2f
        /*0002*/ 	.short	(.L_19 - .L_18)
	.align		4
.L_18:
        /*0004*/ 	.word	index@(_ZN7cutlass13device_kernelINS_4gemm6kernel13GemmUniversalIN4cute5tupleIJiiiiEEENS1_10collective13CollectiveMmaINS1_35MainloopSm100TmaUmmaWarpSpecializedILi2ELi2ELi4ENS5_IJNS4_1CILi2EEENSA_ILi1EEESC_EEEEENS5_IJNSA_ILi64EEENSA_ILi256EEENSA_ILi128EEEEEENS_6half_tENS5_IJlSC_lEEESJ_SK_NS4_8TiledMMAINS4_8MMA_AtomIJNS4_20SM100_MMA_F16BF16_SSISJ_SJ_fLi64ELi256ELNS4_4UMMA5MajorE0ELSP_0ELNSO_7ScaleInE0ELSQ_0EEEEEENS4_6LayoutINS5_IJSC_SC_SC_EEENS5_IJNSA_ILi0EEESV_SV_EEEEENS5_IJNS4_10UnderscoreESY_SY_EEEEENS4_13SM90_TMA_LOADENS4_14ComposedLayoutINS4_7SwizzleILi3ELi4ELi3EEENS4_18smem_ptr_flag_bitsILi16EEENST_INS5_IJNSA_ILi8EEESF_EEENS5_IJSF_SC_EEEEEEEvNS4_8identityENS4_23SM90_TMA_LOAD_MULTICASTES1B_vS1C_EENS_8epilogue10collective18CollectiveEpilogueINS1F_23Sm100TmaWarpSpecializedILi4ELi2ELi32ELb1ELb0EEEJSI_NS5_IJNST_ISF_SC_EES1K_EEESJ_SK_SJ_SK_NS1F_6fusion15FusionCallbacksIS1J_NS1M_17LinearCombinationISJ_fSJ_fLNS_15FloatRoundStyleE2EEESI_S1L_JEEENS4_5SM1004TMEM4LOAD26SM100_TMEM_LOAD_16dp256b8xES11_S1B_NS4_17SM75_U32x4_LDSM_NENS4_14SM90_TMA_STOREES1B_NS4_17SM90_U32x4_STSM_NENS4_39AutoVectorizingCopyWithAssumedAlignmentILi128EEEEEEvvEEEEvNT_6ParamsE)
        /*0008*/ 	.word	0x0000007a


	//----- nvinfo : EIATTR_FRAME_SIZE
	.align		4
.L_19:
        /*000c*/ 	.byte	0x04, 0x11
        /*000e*/ 	.short	(.L_21 - .L_20)
	.align		4
.L_20:
        /*0010*/ 	.word	index@($__internal_2_$__cuda_sm10x_tcgen05_guardrail_trap_unallocated_columns_being_dealloced)
        /*0014*/ 	.word	0x00000000


	//----- nvinfo : EIATTR_FRAME_SIZE
	.align		4
.L_21:
        /*0018*/ 	.byte	0x04, 0x11
        /*001a*/ 	.short	(.L_23 - .L_22)
	.align		4
.L_22:
        /*001c*/ 	.word	index@($__internal_1_$__cuda_sm10x_tcgen05_guardrail_trap_phase_invalid_during_alloc)
        /*0020*/ 	.word	0x00000000


	//----- nvinfo : EIATTR_FRAME_SIZE
	.align		4
.L_23:
        /*0024*/ 	.byte	0x04, 0x11
        /*0026*/ 	.short	(.L_25 - .L_24)
	.align		4
.L_24:
        /*0028*/ 	.word	index@($__internal_0_$__cuda_sm10x_tcgen05_guardrail_trap_col_being_dealloced_not_returned_by_alloc)
        /*002c*/ 	.word	0x00000000


	//----- nvinfo : EIATTR_FRAME_SIZE
	.align		4
.L_25:
        /*0030*/ 	.byte	0x04, 0x11
        /*0032*/ 	.short	(.L_27 - .L_26)
	.align		4
.L_26:
        /*0034*/ 	.word	index@(_ZN7cutlass13device_kernelINS_4gemm6kernel13GemmUniversalIN4cute5tupleIJiiiiEEENS1_10collective13CollectiveMmaINS1_35MainloopSm100TmaUmmaWarpSpecializedILi2ELi2ELi4ENS5_IJNS4_1CILi2EEENSA_ILi1EEESC_EEEEENS5_IJNSA_ILi64EEENSA_ILi256EEENSA_ILi128EEEEEENS_6half_tENS5_IJlSC_lEEESJ_SK_NS4_8TiledMMAINS4_8MMA_AtomIJNS4_20SM100_MMA_F16BF16_SSISJ_SJ_fLi64ELi256ELNS4_4UMMA5MajorE0ELSP_0ELNSO_7ScaleInE0ELSQ_0EEEEEENS4_6LayoutINS5_IJSC_SC_SC_EEENS5_IJNSA_ILi0EEESV_SV_EEEEENS5_IJNS4_10UnderscoreESY_SY_EEEEENS4_13SM90_TMA_LOADENS4_14ComposedLayoutINS4_7SwizzleILi3ELi4ELi3EEENS4_18smem_ptr_flag_bitsILi16EEENST_INS5_IJNSA_ILi8EEESF_EEENS5_IJSF_SC_EEEEEEEvNS4_8identityENS4_23SM90_TMA_LOAD_MULTICASTES1B_vS1C_EENS_8epilogue10collective18CollectiveEpilogueINS1F_23Sm100TmaWarpSpecializedILi4ELi2ELi32ELb1ELb0EEEJSI_NS5_IJNST_ISF_SC_EES1K_EEESJ_SK_SJ_SK_NS1F_6fusion15FusionCallbacksIS1J_NS1M_17LinearCombinationISJ_fSJ_fLNS_15FloatRoundStyleE2EEESI_S1L_JEEENS4_5SM1004TMEM4LOAD26SM100_TMEM_LOAD_16dp256b8xES11_S1B_NS4_17SM75_U32x4_LDSM_NENS4_14SM90_TMA_STOREES1B_NS4_17SM90_U32x4_STSM_NENS4_39AutoVectorizingCopyWithAssumedAlignmentILi128EEEEEEvvEEEEvNT_6ParamsE)
        /*0038*/ 	.word	0x00000000


	//----- nvinfo : EIATTR_MIN_STACK_SIZE
	.align		4
.L_27:
        /*003c*/ 	.byte	0x04, 0x12
        /*003e*/ 	.short	(.L_29 - .L_28)
	.align		4
.L_28:
        /*0040*/ 	.word	index@(_ZN7cutlass13device_kernelINS_4gemm6kernel13GemmUniversalIN4cute5tupleIJiiiiEEENS1_10collective13CollectiveMmaINS1_35MainloopSm100TmaUmmaWarpSpecializedILi2ELi2ELi4ENS5_IJNS4_1CILi2EEENSA_ILi1EEESC_EEEEENS5_IJNSA_ILi64EEENSA_ILi256EEENSA_ILi128EEEEEENS_6half_tENS5_IJlSC_lEEESJ_SK_NS4_8TiledMMAINS4_8MMA_AtomIJNS4_20SM100_MMA_F16BF16_SSISJ_SJ_fLi64ELi256ELNS4_4UMMA5MajorE0ELSP_0ELNSO_7ScaleInE0ELSQ_0EEEEEENS4_6LayoutINS5_IJSC_SC_SC_EEENS5_IJNSA_ILi0EEESV_SV_EEEEENS5_IJNS4_10UnderscoreESY_SY_EEEEENS4_13SM90_TMA_LOADENS4_14ComposedLayoutINS4_7SwizzleILi3ELi4ELi3EEENS4_18smem_ptr_flag_bitsILi16EEENST_INS5_IJNSA_ILi8EEESF_EEENS5_IJSF_SC_EEEEEEEvNS4_8identityENS4_23SM90_TMA_LOAD_MULTICASTES1B_vS1C_EENS_8epilogue10collective18CollectiveEpilogueINS1F_23Sm100TmaWarpSpecializedILi4ELi2ELi32ELb1ELb0EEEJSI_NS5_IJNST_ISF_SC_EES1K_EEESJ_SK_SJ_SK_NS1F_6fusion15FusionCallbacksIS1J_NS1M_17LinearCombinationISJ_fSJ_fLNS_15FloatRoundStyleE2EEESI_S1L_JEEENS4_5SM1004TMEM4LOAD26SM100_TMEM_LOAD_16dp256b8xES11_S1B_NS4_17SM75_U32x4_LDSM_NENS4_14SM90_TMA_STOREES1B_NS4_17SM90_U32x4_STSM_NENS4_39AutoVectorizingCopyWithAssumedAlignmentILi128EEEEEEvvEEEEvNT_6ParamsE)
        /*0044*/ 	.word	0x00000000
.L_29:


//--------------------- .nv.compat                --------------------------
	.section	.nv.compat,"",@"SHT_CUDA_COMPAT_INFO"
	.align	4
        /*0000*/ 	.byte	0x02, 0x09, 0x01, 0x00, 0x02, 0x02, 0x02, 0x00, 0x02, 0x05, 0x05, 0x00, 0x03, 0x07, 0x01, 0x01
        /*0010*/ 	.byte	0x02, 0x03, 0x01, 0x00, 0x02, 0x06, 0x01, 0x00, 0x04, 0x0b, 0x08, 0x00, 0x09, 0x00, 0x00, 0x00
        /*0020*/ 	.byte	0x00, 0x00, 0x00, 0x00


//--------------------- .nv.info._ZN7cutlass13device_kernelINS_4gemm6kernel13GemmUniversalIN4cute5tupleIJiiiiEEENS1_10collective13CollectiveMmaINS1_35MainloopSm100TmaUmmaWarpSpecializedILi2ELi2ELi4ENS5_IJNS4_1CILi2EEENSA_ILi1EEESC_EEEEENS5_IJNSA_ILi64EEENSA_ILi256EEENSA_ILi128EEEEEENS_6half_tENS5_IJlSC_lEEESJ_SK_NS4_8TiledMMAINS4_8MMA_AtomIJNS4_20SM100_MMA_F16BF16_SSISJ_SJ_fLi64ELi256ELNS4_4UMMA5MajorE0ELSP_0ELNSO_7ScaleInE0ELSQ_0EEEEEENS4_6LayoutINS5_IJSC_SC_SC_EEENS5_IJNSA_ILi0EEESV_SV_EEEEENS5_IJNS4_10UnderscoreESY_SY_EEEEENS4_13SM90_TMA_LOADENS4_14ComposedLayoutINS4_7SwizzleILi3ELi4ELi3EEENS4_18smem_ptr_flag_bitsILi16EEENST_INS5_IJNSA_ILi8EEESF_EEENS5_IJSF_SC_EEEEEEEvNS4_8identityENS4_23SM90_TMA_LOAD_MULTICASTES1B_vS1C_EENS_8epilogue10collective18CollectiveEpilogueINS1F_23Sm100TmaWarpSpecializedILi4ELi2ELi32ELb1ELb0EEEJSI_NS5_IJNST_ISF_SC_EES1K_EEESJ_SK_SJ_SK_NS1F_6fusion15FusionCallbacksIS1J_NS1M_17LinearCombinationISJ_fSJ_fLNS_15FloatRoundStyleE2EEESI_S1L_JEEENS4_5SM1004TMEM4LOAD26SM100_TMEM_LOAD_16dp256b8xES11_S1B_NS4_17SM75_U32x4_LDSM_NENS4_14SM90_TMA_STOREES1B_NS4_17SM90_U32x4_STSM_NENS4_39AutoVectorizingCopyWithAssumedAlignmentILi128EEEEEEvvEEEEvNT_6ParamsE --------------------------
	.section	.nv.info._ZN7cutlass13device_kernelINS_4gemm6kernel13GemmUniversalIN4cute5tupleIJiiiiEEENS1_10collective13CollectiveMmaINS1_35MainloopSm100TmaUmmaWarpSpecializedILi2ELi2ELi4ENS5_IJNS4_1CILi2EEENSA_ILi1EEESC_EEEEENS5_IJNSA_ILi64EEENSA_ILi256EEENSA_ILi128EEEEEENS_6half_tENS5_IJlSC_lEEESJ_SK_NS4_8TiledMMAINS4_8MMA_AtomIJNS4_20SM100_MMA_F16BF16_SSISJ_SJ_fLi64ELi256ELNS4_4UMMA5MajorE0ELSP_0ELNSO_7ScaleInE0ELSQ_0EEEEEENS4_6LayoutINS5_IJSC_SC_SC_EEENS5_IJNSA_ILi0EEESV_SV_EEEEENS5_IJNS4_10UnderscoreESY_SY_EEEEENS4_13SM90_TMA_LOADENS4_14ComposedLayoutINS4_7SwizzleILi3ELi4ELi3EEENS4_18smem_ptr_flag_bitsILi16EEENST_INS5_IJNSA_ILi8EEESF_EEENS5_IJSF_SC_EEEEEEEvNS4_8identityENS4_23SM90_TMA_LOAD_MULTICASTES1B_vS1C_EENS_8epilogue10collective18CollectiveEpilogueINS1F_23Sm100TmaWarpSpecializedILi4ELi2ELi32ELb1ELb0EEEJSI_NS5_IJNST_ISF_SC_EES1K_EEESJ_SK_SJ_SK_NS1F_6fusion15FusionCallbacksIS1J_NS1M_17LinearCombinationISJ_fSJ_fLNS_15FloatRoundStyleE2EEESI_S1L_JEEENS4_5SM1004TMEM4LOAD26SM100_TMEM_LOAD_16dp256b8xES11_S1B_NS4_17SM75_U32x4_LDSM_NENS4_14SM90_TMA_STOREES1B_NS4_17SM90_U32x4_STSM_NENS4_39AutoVectorizingCopyWithAssumedAlignmentILi128EEEEEEvvEEEEvNT_6ParamsE,"",@"SHT_CUDA_INFO"
	.sectionflags	@""
	.align	4


	//----- nvinfo : EIATTR_CUDA_API_VERSION
	.align		4
        /*0000*/ 	.byte	0x04, 0x37
        /*0002*/ 	.short	(.L_31 - .L_30)
.L_30:
        /*0004*/ 	.word	0x00000082


	//----- nvinfo : EIATTR_KPARAM_INFO
	.align		4
.L_31:
        /*0008*/ 	.byte	0x04, 0x17
        /*000a*/ 	.short	(.L_33 - .L_32)
.L_32:
        /*000c*/ 	.word	0x00000000
        /*0010*/ 	.short	0x0000
        /*0012*/ 	.short	0x0000
        /*0014*/ 	.byte	0x00, 0xf0, 0x01, 0x20


	//----- nvinfo : EIATTR_AT_ENTRY_FRAGMENTS
	.align		4
.L_33:
        /*0018*/ 	.byte	0x04, 0x4f
        /*001a*/ 	.short	(.L_35 - .L_34)


	//   ....[0]....
.L_34:
        /*001c*/ 	.word	0x00000006


	//----- nvinfo : EIATTR_RESERVED_SMEM_USED
	.align		4
.L_35:
        /*0020*/ 	.byte	0x01, 0x41
	.zero		2


	//----- nvinfo : EIATTR_SPARSE_MMA_MASK
	.align		4
        /*0024*/ 	.byte	0x03, 0x50
        /*0026*/ 	.short	0x0000


	//----- nvinfo : EIATTR_TCGEN05_1CTA_USED
	.align		4
        /*0028*/ 	.byte	0x01, 0x51
	.zero		2


	//----- nvinfo : EIATTR_MAXREG_COUNT
	.align		4
        /*002c*/ 	.byte	0x03, 0x1b
        /*002e*/ 	.short	0x00ff


	//----- nvinfo : EIATTR_NUM_BARRIERS
	.align		4
        /*0030*/ 	.byte	0x02, 0x4c
        /*0032*/ 	.byte	0x07
	.zero		1


	//----- nvinfo : EIATTR_EXTERNS
	.align		4
        /*0034*/ 	.byte	0x04, 0x0f
        /*0036*/ 	.short	(.L_37 - .L_36)


	//   ....[0]....
	.align		4
.L_36:
        /*0038*/ 	.word	index@(__assertfail)


	//----- nvinfo : EIATTR_MERCURY_ISA_VERSION
	.align		4
.L_37:
        /*003c*/ 	.byte	0x03, 0x5f
        /*003e*/ 	.short	0x0101


	//----- nvinfo : EIATTR_INT_WARP_WIDE_INSTR_OFFSETS
	.align		4
        /*0040*/ 	.byte	0x04, 0x31
        /*0042*/ 	.short	(.L_39 - .L_38)


	//   ....[0]....
.L_38:
        /*0044*/ 	.word	0x00003e70


	//   ....[1]....
        /*0048*/ 	.word	0x00003e90


	//   ....[2]....
        /*004c*/ 	.word	0x00003ec0


	//   ....[3]....
        /*0050*/ 	.word	0x00004a90


	//   ....[4]....
        /*0054*/ 	.word	0x00004af0


	//   ....[5]....
        /*0058*/ 	.word	0x00004be0


	//   ....[6]....
        /*005c*/ 	.word	0x00004c60


	//   ....[7]....
        /*0060*/ 	.word	0x00004d60


	//   ....[8]....
        /*0064*/ 	.word	0x00004df0


	//   ....[9]....
        /*0068*/ 	.word	0x00004ef0


	//   ....[10]....
        /*006c*/ 	.word	0x00004fa0


	//----- nvinfo : EIATTR_COOP_GROUP_MASK_REGIDS
	.align		4
.L_39:
        /*0070*/ 	.byte	0x04, 0x29
        /*0072*/ 	.short	(.L_41 - .L_40)


	//   ....[0]....
.L_40:
        /*0074*/ 	.word	0xffffffff


	//   ....[1]....
        /*0078*/ 	.word	0xffffffff


	//   ....[2]....
        /*007c*/ 	.word	0xffffffff


	//   ....[3]....
        /*0080*/ 	.word	0xffffffff


	//   ....[4]....
        /*0084*/ 	.word	0xffffffff


	//   ....[5]....
        /*0088*/ 	.word	0xffffffff


	//   ....[6]....
        /*008c*/ 	.word	0xffffffff


	//   ....[7]....
        /*0090*/ 	.word	0xffffffff


	//   ....[8]....
        /*0094*/ 	.word	0xffffffff


	//   ....[9]....
        /*0098*/ 	.word	0xffffffff


	//   ....[10]....
        /*009c*/ 	.word	0xffffffff


	//   ....[11]....
        /*00a0*/ 	.word	0xffffffff


	//   ....[12]....
        /*00a4*/ 	.word	0xffffffff


	//   ....[13]....
        /*00a8*/ 	.word	0xffffffff


	//----- nvinfo : EIATTR_COOP_GROUP_INSTR_OFFSETS
	.align		4
.L_41:
        /*00ac*/ 	.byte	0x04, 0x28
        /*00ae*/ 	.short	(.L_43 - .L_42)


	//   ....[0]....
.L_42:
        /*00b0*/ 	.word	0x00000080


	//   ....[1]....
        /*00b4*/ 	.word	0x000004f0


	//   ....[2]....
        /*00b8*/ 	.word	0x00000650


	//   ....[3]....
        /*00bc*/ 	.word	0x000007f0


	//   ....[4]....
        /*00c0*/ 	.word	0x000008f0


	//   ....[5]....
        /*00c4*/ 	.word	0x00000a60


	//   ....[6]....
        /*00c8*/ 	.word	0x00000c00


	//   ....[7]....
        /*00cc*/ 	.word	0x00000db0


	//   ....[8]....
        /*00d0*/ 	.word	0x00002110


	//   ....[9]....
        /*00d4*/ 	.word	0x00002ea0


	//   ....[10]....
        /*00d8*/ 	.word	0x000030b0


	//   ....[11]....
        /*00dc*/ 	.word	0x000030e0


	//   ....[12]....
        /*00e0*/ 	.word	0x00003d50


	//   ....[13]....
        /*00e4*/ 	.word	0x00003f80


	//----- nvinfo : EIATTR_VRC_CTA_INIT_COUNT
	.align		4
.L_43:
        /*00e8*/ 	.byte	0x02, 0x4a
        /*00ea*/ 	.byte	0x80
	.zero		1


	//----- nvinfo : EIATTR_SYSCALL_OFFSETS
	.align		4
        /*00ec*/ 	.byte	0x04, 0x46
        /*00ee*/ 	.short	(.L_45 - .L_44)


	//   ....[0]....
.L_44:
        /*00f0*/ 	.word	0x00005c30


	//   ....[1]....
        /*00f4*/ 	.word	0x00005d20


	//   ....[2]....
        /*00f8*/ 	.word	0x000065c0


	//   ....[3]....
        /*00fc*/ 	.word	0x00007280


	//   ....[4]....
        /*0100*/ 	.word	0x00007ef0


	//   ....[5]....
        /*0104*/ 	.word	0x00008b60


	//----- nvinfo : EIATTR_MBARRIER_INSTR_OFFSETS
	.align		4
.L_45:
        /*0108*/ 	.byte	0x04, 0x39
        /*010a*/ 	.short	(.L_47 - .L_46)


	//   ....[0]....
.L_46:
        /*010c*/ 	.word	0x00000600
        /*0110*/ 	.word	0x000000ff
        /*0114*/ 	.word	0x00000000
        /*0118*/ 	.short	0x0100
        /*011a*/ 	.byte	0x04
	.zero		1


	//   ....[1]....
        /*011c*/ 	.word	0x00000610
        /*0120*/ 	.word	0x000000ff
        /*0124*/ 	.word	0x00000010
        /*0128*/ 	.short	0x0100
        /*012a*/ 	.byte	0x04
	.zero		1


	//   ....[2]....
        /*012c*/ 	.word	0x00000620
        /*0130*/ 	.word	0x000000ff
        /*0134*/ 	.word	0x00000008
        /*0138*/ 	.short	0x0100
        /*013a*/ 	.byte	0x04
	.zero		1


	//   ....[3]....
        /*013c*/ 	.word	0x00000630
        /*0140*/ 	.word	0x000000ff
        /*0144*/ 	.word	0x00000018
        /*0148*/ 	.short	0x0100
        /*014a*/ 	.byte	0x04
	.zero		1


	//   ....[4]....
        /*014c*/ 	.word	0x00000760
        /*0150*/ 	.word	0x000000ff
        /*0154*/ 	.word	0x00000020
        /*0158*/ 	.short	0x0100
        /*015a*/ 	.byte	0x04
	.zero		1


	//   ....[5]....
        /*015c*/ 	.word	0x00000770
        /*0160*/ 	.word	0x000000ff
        /*0164*/ 	.word	0x00000040
        /*0168*/ 	.short	0x0100
        /*016a*/ 	.byte	0x04
	.zero		1


	//   ....[6]....
        /*016c*/ 	.word	0x00000780
        /*0170*/ 	.word	0x000000ff
        /*0174*/ 	.word	0x00000028
        /*0178*/ 	.short	0x0100
        /*017a*/ 	.byte	0x04
	.zero		1


	//   ....[7]....
        /*017c*/ 	.word	0x00000790
        /*0180*/ 	.word	0x000000ff
        /*0184*/ 	.word	0x00000048
        /*0188*/ 	.short	0x0100
        /*018a*/ 	.byte	0x04
	.zero		1


	//   ....[8]....
        /*018c*/ 	.word	0x000007a0
        /*0190*/ 	.word	0x000000ff
        /*0194*/ 	.word	0x00000030
        /*0198*/ 	.short	0x0100
        /*019a*/ 	.byte	0x04
	.zero		1


	//   ....[9]....
        /*019c*/ 	.word	0x000007b0
        /*01a0*/ 	.word	0x000000ff
        /*01a4*/ 	.word	0x00000050
        /*01a8*/ 	.short	0x0100
        /*01aa*/ 	.byte	0x04
	.zero		1


	//   ....[10]....
        /*01ac*/ 	.word	0x000007c0
        /*01b0*/ 	.word	0x000000ff
        /*01b4*/ 	.word	0x00000038
        /*01b8*/ 	.short	0x0100
        /*01ba*/ 	.byte	0x04
	.zero		1


	//   ....[11]....
        /*01bc*/ 	.word	0x000007d0
        /*01c0*/ 	.word	0x000000ff
        /*01c4*/ 	.word	0x00000058
        /*01c8*/ 	.short	0x0100
        /*01ca*/ 	.byte	0x04
	.zero		1


	//   ....[12]....
        /*01cc*/ 	.word	0x000008c0
        /*01d0*/ 	.word	0x000000ff
        /*01d4*/ 	.word	0x00000060
        /*01d8*/ 	.short	0x0100
        /*01da*/ 	.byte	0x06
	.zero		1


	//   ....[13]....
        /*01dc*/ 	.word	0x000008d0
        /*01e0*/ 	.word	0x000000ff
        /*01e4*/ 	.word	0x00000068
        /*01e8*/ 	.short	0x0100
        /*01ea*/ 	.byte	0x06
	.zero		1


	//   ....[14]....
        /*01ec*/ 	.word	0x00000a10
        /*01f0*/ 	.word	0x000000ff
        /*01f4*/ 	.word	0x00000070
        /*01f8*/ 	.short	0x0100
        /*01fa*/ 	.byte	0x06
	.zero		1


	//   ....[15]....
        /*01fc*/ 	.word	0x00000a20
        /*0200*/ 	.word	0x000000ff
        /*0204*/ 	.word	0x00000080
        /*0208*/ 	.short	0x0100
        /*020a*/ 	.byte	0x06
	.zero		1


	//   ....[16]....
        /*020c*/ 	.word	0x00000a30
        /*0210*/ 	.word	0x000000ff
        /*0214*/ 	.word	0x00000078
        /*0218*/ 	.short	0x0100
        /*021a*/ 	.byte	0x06
	.zero		1


	//   ....[17]....
        /*021c*/ 	.word	0x00000a40
        /*0220*/ 	.word	0x000000ff
        /*0224*/ 	.word	0x00000088
        /*0228*/ 	.short	0x0100
        /*022a*/ 	.byte	0x06
	.zero		1


	//   ....[18]....
        /*022c*/ 	.word	0x00000b70
        /*0230*/ 	.word	0x000000ff
        /*0234*/ 	.word	0x00000090
        /*0238*/ 	.short	0x0100
        /*023a*/ 	.byte	0x04
	.zero		1


	//   ....[19]....
        /*023c*/ 	.word	0x00000b80
        /*0240*/ 	.word	0x000000ff
        /*0244*/ 	.word	0x000000b0
        /*0248*/ 	.short	0x0100
        /*024a*/ 	.byte	0x04
	.zero		1


	//   ....[20]....
        /*024c*/ 	.word	0x00000b90
        /*0250*/ 	.word	0x000000ff
        /*0254*/ 	.word	0x00000098
        /*0258*/ 	.short	0x0100
        /*025a*/ 	.byte	0x04
	.zero		1


	//   ....[21]....
        /*025c*/ 	.word	0x00000ba0
        /*0260*/ 	.word	0x000000ff
        /*0264*/ 	.word	0x000000b8
        /*0268*/ 	.short	0x0100
        /*026a*/ 	.byte	0x04
	.zero		1


	//   ....[22]....
        /*026c*/ 	.word	0x00000bb0
        /*0270*/ 	.word	0x000000ff
        /*0274*/ 	.word	0x000000a0
        /*0278*/ 	.short	0x0100
        /*027a*/ 	.byte	0x04
	.zero		1


	//   ....[23]....
        /*027c*/ 	.word	0x00000bc0
        /*0280*/ 	.word	0x000000ff
        /*0284*/ 	.word	0x000000c0
        /*0288*/ 	.short	0x0100
        /*028a*/ 	.byte	0x04
	.zero		1


	//   ....[24]....
        /*028c*/ 	.word	0x00000bd0
        /*0290*/ 	.word	0x000000ff
        /*0294*/ 	.word	0x000000a8
        /*0298*/ 	.short	0x0100
        /*029a*/ 	.byte	0x04
	.zero		1


	//   ....[25]....
        /*029c*/ 	.word	0x00000be0
        /*02a0*/ 	.word	0x000000ff
        /*02a4*/ 	.word	0x000000c8
        /*02a8*/ 	.short	0x0100
        /*02aa*/ 	.byte	0x04
	.zero		1


	//   ....[26]....
        /*02ac*/ 	.word	0x00000cd0
        /*02b0*/ 	.word	0x000000ff
        /*02b4*/ 	.word	0x000000d0
        /*02b8*/ 	.short	0x0100
        /*02ba*/ 	.byte	0x04
	.zero		1


	//   ....[27]....
        /*02bc*/ 	.word	0x00000ce0
        /*02c0*/ 	.word	0x000000ff
        /*02c4*/ 	.word	0x000000e0
        /*02c8*/ 	.short	0x0100
        /*02ca*/ 	.byte	0x04
	.zero		1


	//   ....[28]....
        /*02cc*/ 	.word	0x00000cf0
        /*02d0*/ 	.word	0x000000ff
        /*02d4*/ 	.word	0x000000d8
        /*02d8*/ 	.short	0x0100
        /*02da*/ 	.byte	0x04
	.zero		1


	//   ....[29]....
        /*02dc*/ 	.word	0x00000d00
        /*02e0*/ 	.word	0x000000ff
        /*02e4*/ 	.word	0x000000e8
        /*02e8*/ 	.short	0x0100
        /*02ea*/ 	.byte	0x04
	.zero		1


	//   ....[30]....
        /*02ec*/ 	.word	0x00001810
        /*02f0*/ 	.word	0x00000003
        /*02f4*/ 	.word	0x000000e0
        /*02f8*/ 	.short	0x010a
        /*02fa*/ 	.byte	0xff
	.zero		1


	//   ....[31]....
        /*02fc*/ 	.word	0x00001840
        /*0300*/ 	.word	0x00000003
        /*0304*/ 	.word	0x000000d0
        /*0308*/ 	.short	0x0101
        /*030a*/ 	.byte	0xff
	.zero		1


	//   ....[32]....
        /*030c*/ 	.word	0x00001910
        /*0310*/ 	.word	0x000000ff
        /*0314*/ 	.word	0x00000010
        /*0318*/ 	.short	0x010a
        /*031a*/ 	.byte	0x04
	.zero		1


	//   ....[33]....
        /*031c*/ 	.word	0x00001990
        /*0320*/ 	.word	0x000000ff
        /*0324*/ 	.word	0x00000010
        /*0328*/ 	.short	0x010a
        /*032a*/ 	.byte	0x21
	.zero		1


	//   ....[34]....
        /*032c*/ 	.word	0x00001b20
        /*0330*/ 	.word	0x000000ff
        /*0334*/ 	.word	0x00000010
        /*0338*/ 	.short	0x010a
        /*033a*/ 	.byte	0x05
	.zero		1


	//   ....[35]....
        /*033c*/ 	.word	0x00001d10
        /*0340*/ 	.word	0x000000ff
        /*0344*/ 	.word	0x00000068
        /*0348*/ 	.short	0x0101
        /*034a*/ 	.byte	0x0d
	.zero		1


	//   ....[36]....
        /*034c*/ 	.word	0x00001d30
        /*0350*/ 	.word	0x000000ff
        /*0354*/ 	.word	0x00000010
        /*0358*/ 	.short	0x010a
        /*035a*/ 	.byte	0x04
	.zero		1


	//   ....[37]....
        /*035c*/ 	.word	0x00001db0
        /*0360*/ 	.word	0x000000ff
        /*0364*/ 	.word	0x00000010
        /*0368*/ 	.short	0x010a
        /*036a*/ 	.byte	0x21
	.zero		1


	//   ....[38]....
        /*036c*/ 	.word	0x00001f40
        /*0370*/ 	.word	0x000000ff
        /*0374*/ 	.word	0x00000010
        /*0378*/ 	.short	0x010a
        /*037a*/ 	.byte	0x05
	.zero		1


	//   ....[39]....
        /*037c*/ 	.word	0x00002140
        /*0380*/ 	.word	0x00000003
        /*0384*/ 	.word	0x00000070
        /*0388*/ 	.short	0x010a
        /*038a*/ 	.byte	0xff
	.zero		1


	//   ....[40]....
        /*038c*/ 	.word	0x00002290
        /*0390*/ 	.word	0x00000000
        /*0394*/ 	.word	0x00000000
        /*0398*/ 	.short	0x0101
        /*039a*/ 	.byte	0xff
	.zero		1


	//   ....[41]....
        /*039c*/ 	.word	0x00002840
        /*03a0*/ 	.word	0x000000ff
        /*03a4*/ 	.word	0x00000000
        /*03a8*/ 	.short	0x010a
        /*03aa*/ 	.byte	0x04
	.zero		1


	//   ....[42]....
        /*03ac*/ 	.word	0x000028e0
        /*03b0*/ 	.word	0x00000000
        /*03b4*/ 	.word	0x00000000
        /*03b8*/ 	.short	0x010a
        /*03ba*/ 	.byte	0xff
	.zero		1


	//   ....[43]....
        /*03bc*/ 	.word	0x00002a00
        /*03c0*/ 	.word	0x00000002
        /*03c4*/ 	.word	0x000000d0
        /*03c8*/ 	.short	0x010a
        /*03ca*/ 	.byte	0xff
	.zero		1


	//   ....[44]....
        /*03cc*/ 	.word	0x00002a60
        /*03d0*/ 	.word	0x00000004
        /*03d4*/ 	.word	0x00000000
        /*03d8*/ 	.short	0x0101
        /*03da*/ 	.byte	0xff
	.zero		1


	//   ....[45]....
        /*03dc*/ 	.word	0x00002a80
        /*03e0*/ 	.word	0x000000ff
        /*03e4*/ 	.word	0x00000080
        /*03e8*/ 	.short	0x010a
        /*03ea*/ 	.byte	0x04
	.zero		1


	//   ....[46]....
        /*03ec*/ 	.word	0x00002ba0
        /*03f0*/ 	.word	0x00000002
        /*03f4*/ 	.word	0x00000070
        /*03f8*/ 	.short	0x010a
        /*03fa*/ 	.byte	0xff
	.zero		1


	//   ....[47]....
        /*03fc*/ 	.word	0x00002cb0
        /*0400*/ 	.word	0x00000002
        /*0404*/ 	.word	0x00000000
        /*0408*/ 	.short	0x0101
        /*040a*/ 	.byte	0xff
	.zero		1


	//   ....[48]....
        /*040c*/ 	.word	0x00002d40
        /*0410*/ 	.word	0x000000ff
        /*0414*/ 	.word	0x00000080
        /*0418*/ 	.short	0x0106
        /*041a*/ 	.byte	0x04
	.zero		1


	//   ....[49]....
        /*041c*/ 	.word	0x00002d60
        /*0420*/ 	.word	0x000000ff
        /*0424*/ 	.word	0x00000080
        /*0428*/ 	.short	0x010a
        /*042a*/ 	.byte	0x04
	.zero		1


	//   ....[50]....
        /*042c*/ 	.word	0x00002df0
        /*0430*/ 	.word	0x000000ff
        /*0434*/ 	.word	0x00000080
        /*0438*/ 	.short	0x0106
        /*043a*/ 	.byte	0x07
	.zero		1


	//   ....[51]....
        /*043c*/ 	.word	0x00002e30
        /*0440*/ 	.word	0x00000000
        /*0444*/ 	.word	0x00000080
        /*0448*/ 	.short	0x010a
        /*044a*/ 	.byte	0xff
	.zero		1


	//   ....[52]....
        /*044c*/ 	.word	0x00003400
        /*0450*/ 	.word	0x00000000
        /*0454*/ 	.word	0x00000070
        /*0458*/ 	.short	0x010a
        /*045a*/ 	.byte	0xff
	.zero		1


	//   ....[53]....
        /*045c*/ 	.word	0x00003500
        /*0460*/ 	.word	0x00000003
        /*0464*/ 	.word	0x00000000
        /*0468*/ 	.short	0x0101
        /*046a*/ 	.byte	0xff
	.zero		1


	//   ....[54]....
        /*046c*/ 	.word	0x00003510
        /*0470*/ 	.word	0x000000ff
        /*0474*/ 	.word	0x00000000
        /*0478*/ 	.short	0x010a
        /*047a*/ 	.byte	0x04
	.zero		1


	//   ....[55]....
        /*047c*/ 	.word	0x00003590
        /*0480*/ 	.word	0x000000ff
        /*0484*/ 	.word	0x000000b0
        /*0488*/ 	.short	0x010a
        /*048a*/ 	.byte	0x2e
	.zero		1


	//   ....[56]....
        /*048c*/ 	.word	0x00003670
        /*0490*/ 	.word	0x000000ff
        /*0494*/ 	.word	0x00000000
        /*0498*/ 	.short	0x010a
        /*049a*/ 	.byte	0x07
	.zero		1


	//   ....[57]....
        /*049c*/ 	.word	0x000037b0
        /*04a0*/ 	.word	0x000000ff
        /*04a4*/ 	.word	0x00000000
        /*04a8*/ 	.short	0x010a
        /*04aa*/ 	.byte	0x04
	.zero		1


	//   ....[58]....
        /*04ac*/ 	.word	0x00003b80
        /*04b0*/ 	.word	0x000000ff
        /*04b4*/ 	.word	0x00000000
        /*04b8*/ 	.short	0x010a
        /*04ba*/ 	.byte	0x04
	.zero		1


	//   ....[59]....
        /*04bc*/ 	.word	0x00003c10
        /*04c0*/ 	.word	0x000000ff
        /*04c4*/ 	.word	0x00000000
        /*04c8*/ 	.short	0x010a
        /*04ca*/ 	.byte	0x05
	.zero		1


	//   ....[60]....
        /*04cc*/ 	.word	0x00003ca0
        /*04d0*/ 	.word	0x000000ff
        /*04d4*/ 	.word	0x00000000
        /*04d8*/ 	.short	0x010a
        /*04da*/ 	.byte	0x05
	.zero		1


	//   ....[61]....
        /*04dc*/ 	.word	0x00003d30
        /*04e0*/ 	.word	0x000000ff
        /*04e4*/ 	.word	0x00000000
        /*04e8*/ 	.short	0x010a
        /*04ea*/ 	.byte	0x04
	.zero		1


	//   ....[62]....
        /*04ec*/ 	.word	0x00004250
        /*04f0*/ 	.word	0x00000008
        /*04f4*/ 	.word	0x00000070
        /*04f8*/ 	.short	0x010a
        /*04fa*/ 	.byte	0xff
	.zero		1


	//   ....[63]....
        /*04fc*/ 	.word	0x000043c0
        /*0500*/ 	.word	0x00000000
        /*0504*/ 	.word	0x00000000
        /*0508*/ 	.short	0x0101
        /*050a*/ 	.byte	0xff
	.zero		1


	//   ....[64]....
        /*050c*/ 	.word	0x000048a0
        /*0510*/ 	.word	0x000000ff
        /*0514*/ 	.word	0x00000068
        /*0518*/ 	.short	0x010a
        /*051a*/ 	.byte	0x15
	.zero		1


	//   ....[65]....
        /*051c*/ 	.word	0x00004a30
        /*0520*/ 	.word	0x000000ff
        /*0524*/ 	.word	0x00000040
        /*0528*/ 	.short	0x010a
        /*052a*/ 	.byte	0x15
	.zero		1


	//   ....[66]....
        /*052c*/ 	.word	0x00004b80
        /*0530*/ 	.word	0x000000ff
        /*0534*/ 	.word	0x00000020
        /*0538*/ 	.short	0x010b
        /*053a*/ 	.byte	0x15
	.zero		1


	//   ....[67]....
        /*053c*/ 	.word	0x00004ba0
        /*0540*/ 	.word	0x000000ff
        /*0544*/ 	.word	0x00000000
        /*0548*/ 	.short	0x0101
        /*054a*/ 	.byte	0x04
	.zero		1


	//   ....[68]....
        /*054c*/ 	.word	0x00004bb0
        /*0550*/ 	.word	0x000000ff
        /*0554*/ 	.word	0x00000048
        /*0558*/ 	.short	0x010a
        /*055a*/ 	.byte	0x15
	.zero		1


	//   ....[69]....
        /*055c*/ 	.word	0x00004d00
        /*0560*/ 	.word	0x000000ff
        /*0564*/ 	.word	0x00000028
        /*0568*/ 	.short	0x010b
        /*056a*/ 	.byte	0x15
	.zero		1


	//   ....[70]....
        /*056c*/ 	.word	0x00004d20
        /*0570*/ 	.word	0x000000ff
        /*0574*/ 	.word	0x00000000
        /*0578*/ 	.short	0x0101
        /*057a*/ 	.byte	0x04
	.zero		1


	//   ....[71]....
        /*057c*/ 	.word	0x00004d30
        /*0580*/ 	.word	0x000000ff
        /*0584*/ 	.word	0x00000050
        /*0588*/ 	.short	0x010a
        /*058a*/ 	.byte	0x15
	.zero		1


	//   ....[72]....
        /*058c*/ 	.word	0x00004e90
        /*0590*/ 	.word	0x000000ff
        /*0594*/ 	.word	0x00000030
        /*0598*/ 	.short	0x010b
        /*059a*/ 	.byte	0x15
	.zero		1


	//   ....[73]....
        /*059c*/ 	.word	0x00004eb0
        /*05a0*/ 	.word	0x000000ff
        /*05a4*/ 	.word	0x00000000
        /*05a8*/ 	.short	0x0101
        /*05aa*/ 	.byte	0x04
	.zero		1


	//   ....[74]....
        /*05ac*/ 	.word	0x00004ec0
        /*05b0*/ 	.word	0x000000ff
        /*05b4*/ 	.word	0x00000058
        /*05b8*/ 	.short	0x010a
        /*05ba*/ 	.byte	0x15
	.zero		1


	//   ....[75]....
        /*05bc*/ 	.word	0x000050b0
        /*05c0*/ 	.word	0x000000ff
        /*05c4*/ 	.word	0x00000038
        /*05c8*/ 	.short	0x010b
        /*05ca*/ 	.byte	0x15
	.zero		1


	//   ....[76]....
        /*05cc*/ 	.word	0x000050c0
        /*05d0*/ 	.word	0x000000ff
        /*05d4*/ 	.word	0x00000000
        /*05d8*/ 	.short	0x0101
        /*05da*/ 	.byte	0x28
	.zero		1


	//   ....[77]....
        /*05dc*/ 	.word	0x000050f0
        /*05e0*/ 	.word	0x000000ff
        /*05e4*/ 	.word	0x00000040
        /*05e8*/ 	.short	0x010a
        /*05ea*/ 	.byte	0x15
	.zero		1


	//   ....[78]....
        /*05ec*/ 	.word	0x00005110
        /*05f0*/ 	.word	0x000000ff
        /*05f4*/ 	.word	0x00000048
        /*05f8*/ 	.short	0x010a
        /*05fa*/ 	.byte	0x15
	.zero		1


	//   ....[79]....
        /*05fc*/ 	.word	0x00005130
        /*0600*/ 	.word	0x000000ff
        /*0604*/ 	.word	0x00000050
        /*0608*/ 	.short	0x010a
        /*060a*/ 	.byte	0x15
	.zero		1


	//   ....[80]....
        /*060c*/ 	.word	0x00005170
        /*0610*/ 	.word	0x00000000
        /*0614*/ 	.word	0x00000058
        /*0618*/ 	.short	0x010a
        /*061a*/ 	.byte	0xff
	.zero		1


	//   ....[81]....
        /*061c*/ 	.word	0x000054c0
        /*0620*/ 	.word	0x00000003
        /*0624*/ 	.word	0x00000070
        /*0628*/ 	.short	0x010a
        /*062a*/ 	.byte	0xff
	.zero		1


	//   ....[82]....
        /*062c*/ 	.word	0x00005640
        /*0630*/ 	.word	0x00000000
        /*0634*/ 	.word	0x00000000
        /*0638*/ 	.short	0x0101
        /*063a*/ 	.byte	0xff
	.zero		1


	//   ....[83]....
        /*063c*/ 	.word	0x00006210
        /*0640*/ 	.word	0x000000ff
        /*0644*/ 	.word	0x00000020
        /*0648*/ 	.short	0x010a
        /*064a*/ 	.byte	0x2c
	.zero		1


	//   ....[84]....
        /*064c*/ 	.word	0x00006280
        /*0650*/ 	.word	0x00000063
        /*0654*/ 	.word	0x00000090
        /*0658*/ 	.short	0x010a
        /*065a*/ 	.byte	0xff
	.zero		1


	//   ....[85]....
        /*065c*/ 	.word	0x000063a0
        /*0660*/ 	.word	0x000000ff
        /*0664*/ 	.word	0x00000020
        /*0668*/ 	.short	0x010a
        /*066a*/ 	.byte	0x2c
	.zero		1


	//   ....[86]....
        /*066c*/ 	.word	0x000064a0
        /*0670*/ 	.word	0x00000063
        /*0674*/ 	.word	0x00000090
        /*0678*/ 	.short	0x010a
        /*067a*/ 	.byte	0xff
	.zero		1


	//   ....[87]....
        /*067c*/ 	.word	0x00006fa0
        /*0680*/ 	.word	0x00000000
        /*0684*/ 	.word	0x00000000
        /*0688*/ 	.short	0x0101
        /*068a*/ 	.byte	0xff
	.zero		1


	//   ....[88]....
        /*068c*/ 	.word	0x00006fb0
        /*0690*/ 	.word	0x00000003
        /*0694*/ 	.word	0x00000020
        /*0698*/ 	.short	0x010a
        /*069a*/ 	.byte	0xff
	.zero		1


	//   ....[89]....
        /*069c*/ 	.word	0x00007080
        /*06a0*/ 	.word	0x00000003
        /*06a4*/ 	.word	0x00000020
        /*06a8*/ 	.short	0x010a
        /*06aa*/ 	.byte	0xff
	.zero		1


	//   ....[90]....
        /*06ac*/ 	.word	0x00007c10
        /*06b0*/ 	.word	0x0000003f
        /*06b4*/ 	.word	0x00000000
        /*06b8*/ 	.short	0x0101
        /*06ba*/ 	.byte	0xff
	.zero		1


	//   ....[91]....
        /*06bc*/ 	.word	0x00007c30
        /*06c0*/ 	.word	0x00000066
        /*06c4*/ 	.word	0x00000020
        /*06c8*/ 	.short	0x010a
        /*06ca*/ 	.byte	0xff
	.zero		1


	//   ....[92]....
        /*06cc*/ 	.word	0x00007cf0
        /*06d0*/ 	.word	0x00000066
        /*06d4*/ 	.word	0x00000020
        /*06d8*/ 	.short	0x010a
        /*06da*/ 	.byte	0xff
	.zero		1


	//   ....[93]....
        /*06dc*/ 	.word	0x00008880
        /*06e0*/ 	.word	0x0000003f
        /*06e4*/ 	.word	0x00000000
        /*06e8*/ 	.short	0x0101
        /*06ea*/ 	.byte	0xff
	.zero		1


	//   ....[94]....
        /*06ec*/ 	.word	0x000088a0
        /*06f0*/ 	.word	0x00000067
        /*06f4*/ 	.word	0x00000020
        /*06f8*/ 	.short	0x010a
        /*06fa*/ 	.byte	0xff
	.zero		1


	//   ....[95]....
        /*06fc*/ 	.word	0x00008960
        /*0700*/ 	.word	0x00000067
        /*0704*/ 	.word	0x00000020
        /*0708*/ 	.short	0x010a
        /*070a*/ 	.byte	0xff
	.zero		1


	//   ....[96]....
        /*070c*/ 	.word	0x00008cc0
        /*0710*/ 	.word	0x000000ff
        /*0714*/ 	.word	0x00000000
        /*0718*/ 	.short	0x0101
        /*071a*/ 	.byte	0x04
	.zero		1


	//   ....[97]....
        /*071c*/ 	.word	0x00009550
        /*0720*/ 	.word	0x00000002
        /*0724*/ 	.word	0x00000000
        /*0728*/ 	.short	0x0101
        /*072a*/ 	.byte	0xff
	.zero		1


	//   ....[98]....
        /*072c*/ 	.word	0x000097e0
        /*0730*/ 	.word	0x000000ff
        /*0734*/ 	.word	0x00000000
        /*0738*/ 	.short	0x0101
        /*073a*/ 	.byte	0x04
	.zero		1


	//   ....[99]....
        /*073c*/ 	.word	0x00009800
        /*0740*/ 	.word	0x00000003
        /*0744*/ 	.word	0x000000e0
        /*0748*/ 	.short	0x010a
        /*074a*/ 	.byte	0xff
	.zero		1


	//   ....[100]....
        /*074c*/ 	.word	0x00009860
        /*0750*/ 	.word	0x00000000
        /*0754*/ 	.word	0x00000010
        /*0758*/ 	.short	0x010a
        /*075a*/ 	.byte	0xff
	.zero		1


	//   ....[101]....
        /*075c*/ 	.word	0x000098c0
        /*0760*/ 	.word	0x00000000
        /*0764*/ 	.word	0x00000010
        /*0768*/ 	.short	0x010a
        /*076a*/ 	.byte	0xff
	.zero		1


	//   ....[102]....
        /*076c*/ 	.word	0x00009910
        /*0770*/ 	.word	0x00000003
        /*0774*/ 	.word	0x00000070
        /*0778*/ 	.short	0x010a
        /*077a*/ 	.byte	0xff
	.zero		1


	//   ....[103]....
        /*077c*/ 	.word	0x00009970
        /*0780*/ 	.word	0x00000000
        /*0784*/ 	.word	0x00000000
        /*0788*/ 	.short	0x010a
        /*078a*/ 	.byte	0xff
	.zero		1


	//   ....[104]....
        /*078c*/ 	.word	0x000099c0
        /*0790*/ 	.word	0x00000002
        /*0794*/ 	.word	0x000000d0
        /*0798*/ 	.short	0x010a
        /*079a*/ 	.byte	0xff
	.zero		1


	//   ....[105]....
        /*079c*/ 	.word	0x00009a20
        /*07a0*/ 	.word	0x00000002
        /*07a4*/ 	.word	0x00000080
        /*07a8*/ 	.short	0x010a
        /*07aa*/ 	.byte	0xff
	.zero		1


	//   ....[106]....
        /*07ac*/ 	.word	0x00009a70
        /*07b0*/ 	.word	0x00000002
        /*07b4*/ 	.word	0x00000070
        /*07b8*/ 	.short	0x010a
        /*07ba*/ 	.byte	0xff
	.zero		1


	//   ....[107]....
        /*07bc*/ 	.word	0x00009ad0
        /*07c0*/ 	.word	0x00000000
        /*07c4*/ 	.word	0x00000080
        /*07c8*/ 	.short	0x010a
        /*07ca*/ 	.byte	0xff
	.zero		1


	//   ....[108]....
        /*07cc*/ 	.word	0x00009b20
        /*07d0*/ 	.word	0x00000000
        /*07d4*/ 	.word	0x00000070
        /*07d8*/ 	.short	0x010a
        /*07da*/ 	.byte	0xff
	.zero		1


	//   ....[109]....
        /*07dc*/ 	.word	0x00009b80
        /*07e0*/ 	.word	0x00000003
        /*07e4*/ 	.word	0x000000b0
        /*07e8*/ 	.short	0x010a
        /*07ea*/ 	.byte	0xff
	.zero		1


	//   ....[110]....
        /*07ec*/ 	.word	0x00009be0
        /*07f0*/ 	.word	0x00000000
        /*07f4*/ 	.word	0x00000000
        /*07f8*/ 	.short	0x010a
        /*07fa*/ 	.byte	0xff
	.zero		1


	//   ....[111]....
        /*07fc*/ 	.word	0x00009c40
        /*0800*/ 	.word	0x00000000
        /*0804*/ 	.word	0x00000000
        /*0808*/ 	.short	0x010a
        /*080a*/ 	.byte	0xff
	.zero		1


	//   ....[112]....
        /*080c*/ 	.word	0x00009ca0
        /*0810*/ 	.word	0x00000000
        /*0814*/ 	.word	0x00000000
        /*0818*/ 	.short	0x010a
        /*081a*/ 	.byte	0xff
	.zero		1


	//   ....[113]....
        /*081c*/ 	.word	0x00009d00
        /*0820*/ 	.word	0x00000000
        /*0824*/ 	.word	0x00000000
        /*0828*/ 	.short	0x010a
        /*082a*/ 	.byte	0xff
	.zero		1


	//   ....[114]....
        /*082c*/ 	.word	0x00009d60
        /*0830*/ 	.word	0x00000000
        /*0834*/ 	.word	0x00000000
        /*0838*/ 	.short	0x010a
        /*083a*/ 	.byte	0xff
	.zero		1


	//   ....[115]....
        /*083c*/ 	.word	0x00009db0
        /*0840*/ 	.word	0x00000008
        /*0844*/ 	.word	0x00000070
        /*0848*/ 	.short	0x010a
        /*084a*/ 	.byte	0xff
	.zero		1


	//   ....[116]....
        /*084c*/ 	.word	0x00009e10
        /*0850*/ 	.word	0x00000000
        /*0854*/ 	.word	0x00000068
        /*0858*/ 	.short	0x010a
        /*085a*/ 	.byte	0xff
	.zero		1


	//   ....[117]....
        /*085c*/ 	.word	0x00009e70
        /*0860*/ 	.word	0x00000005
        /*0864*/ 	.word	0x00000040
        /*0868*/ 	.short	0x010a
        /*086a*/ 	.byte	0xff
	.zero		1


	//   ....[118]....
        /*086c*/ 	.word	0x00009ed0
        /*0870*/ 	.word	0x00000005
        /*0874*/ 	.word	0x00000048
        /*0878*/ 	.short	0x010a
        /*087a*/ 	.byte	0xff
	.zero		1


	//   ....[119]....
        /*087c*/ 	.word	0x00009f30
        /*0880*/ 	.word	0x00000005
        /*0884*/ 	.word	0x00000050
        /*0888*/ 	.short	0x010a
        /*088a*/ 	.byte	0xff
	.zero		1


	//   ....[120]....
        /*088c*/ 	.word	0x00009f90
        /*0890*/ 	.word	0x00000005
        /*0894*/ 	.word	0x00000058
        /*0898*/ 	.short	0x010a
        /*089a*/ 	.byte	0xff
	.zero		1


	//   ....[121]....
        /*089c*/ 	.word	0x00009ff0
        /*08a0*/ 	.word	0x00000000
        /*08a4*/ 	.word	0x00000040
        /*08a8*/ 	.short	0x010a
        /*08aa*/ 	.byte	0xff
	.zero		1


	//   ....[122]....
        /*08ac*/ 	.word	0x0000a050
        /*08b0*/ 	.word	0x00000000
        /*08b4*/ 	.word	0x00000048
        /*08b8*/ 	.short	0x010a
        /*08ba*/ 	.byte	0xff
	.zero		1


	//   ....[123]....
        /*08bc*/ 	.word	0x0000a0b0
        /*08c0*/ 	.word	0x00000000
        /*08c4*/ 	.word	0x00000050
        /*08c8*/ 	.short	0x010a
        /*08ca*/ 	.byte	0xff
	.zero		1


	//   ....[124]....
        /*08cc*/ 	.word	0x0000a100
        /*08d0*/ 	.word	0x00000003
        /*08d4*/ 	.word	0x00000070
        /*08d8*/ 	.short	0x010a
        /*08da*/ 	.byte	0xff
	.zero		1


	//   ....[125]....
        /*08dc*/ 	.word	0x0000a160
        /*08e0*/ 	.word	0x00000000
        /*08e4*/ 	.word	0x00000020
        /*08e8*/ 	.short	0x010a
        /*08ea*/ 	.byte	0xff
	.zero		1


	//   ....[126]....
        /*08ec*/ 	.word	0x0000a1b0
        /*08f0*/ 	.word	0x00000063
        /*08f4*/ 	.word	0x00000090
        /*08f8*/ 	.short	0x010a
        /*08fa*/ 	.byte	0xff
	.zero		1


	//   ....[127]....
        /*08fc*/ 	.word	0x0000a200
        /*0900*/ 	.word	0x00000003
        /*0904*/ 	.word	0x00000020
        /*0908*/ 	.short	0x010a
        /*090a*/ 	.byte	0xff
	.zero		1


	//   ....[128]....
        /*090c*/ 	.word	0x0000a250
        /*0910*/ 	.word	0x00000066
        /*0914*/ 	.word	0x00000020
        /*0918*/ 	.short	0x010a
        /*091a*/ 	.byte	0xff
	.zero		1


	//   ....[129]....
        /*091c*/ 	.word	0x0000a2a0
        /*0920*/ 	.word	0x00000067
        /*0924*/ 	.word	0x00000020
        /*0928*/ 	.short	0x010a
        /*092a*/ 	.byte	0xff
	.zero		1


	//----- nvinfo : EIATTR_NUM_MBARRIERS
	.align		4
.L_47:
        /*092c*/ 	.byte	0x03, 0x38
        /*092e*/ 	.short	0x001e


	//----- nvinfo : EIATTR_EXIT_INSTR_OFFSETS
	.align		4
        /*0930*/ 	.byte	0x04, 0x1c
        /*0932*/ 	.short	(.L_49 - .L_48)


	//   ....[0]....
.L_48:
        /*0934*/ 	.word	0x00002910


	//   ....[1]....
        /*0938*/ 	.word	0x00002e00


	//   ....[2]....
        /*093c*/ 	.word	0x00002e60


	//   ....[3]....
        /*0940*/ 	.word	0x00003f90


	//   ....[4]....
        /*0944*/ 	.word	0x000051a0


	//   ....[5]....
        /*0948*/ 	.word	0x000051e0


	//   ....[6]....
        /*094c*/ 	.word	0x000096d0


	//   ....[7]....
        /*0950*/ 	.word	0x00009750


	//   ....[8]....
        /*0954*/ 	.word	0x00009780


	//   ....[9]....
        /*0958*/ 	.word	0x000097f0


	//----- nvinfo : EIATTR_MAX_THREADS
	.align		4
.L_49:
        /*095c*/ 	.byte	0x04, 0x05
        /*095e*/ 	.short	(.L_51 - .L_50)
.L_50:
        /*0960*/ 	.word	0x00000100
        /*0964*/ 	.word	0x00000001
        /*0968*/ 	.word	0x00000001


	//----- nvinfo : EIATTR_CRS_STACK_SIZE
	.align		4
.L_51:
        /*096c*/ 	.byte	0x04, 0x1e
        /*096e*/ 	.short	(.L_53 - .L_52)
.L_52:
        /*0970*/ 	.word	0x00000000


	//----- nvinfo : EIATTR_CBANK_PARAM_SIZE
	.align		4
.L_53:
        /*0974*/ 	.byte	0x03, 0x19
        /*0976*/ 	.short	0x0800


	//----- nvinfo : EIATTR_PARAM_CBANK
	.align		4
        /*0978*/ 	.byte	0x04, 0x0a
        /*097a*/ 	.short	(.L_55 - .L_54)
	.align		4
.L_54:
        /*097c*/ 	.word	index@(.nv.constant0._ZN7cutlass13device_kernelINS_4gemm6kernel13GemmUniversalIN4cute5tupleIJiiiiEEENS1_10collective13CollectiveMmaINS1_35MainloopSm100TmaUmmaWarpSpecializedILi2ELi2ELi4ENS5_IJNS4_1CILi2EEENSA_ILi1EEESC_EEEEENS5_IJNSA_ILi64EEENSA_ILi256EEENSA_ILi128EEEEEENS_6half_tENS5_IJlSC_lEEESJ_SK_NS4_8TiledMMAINS4_8MMA_AtomIJNS4_20SM100_MMA_F16BF16_SSISJ_SJ_fLi64ELi256ELNS4_4UMMA5MajorE0ELSP_0ELNSO_7ScaleInE0ELSQ_0EEEEEENS4_6LayoutINS5_IJSC_SC_SC_EEENS5_IJNSA_ILi0EEESV_SV_EEEEENS5_IJNS4_10UnderscoreESY_SY_EEEEENS4_13SM90_TMA_LOADENS4_14ComposedLayoutINS4_7SwizzleILi3ELi4ELi3EEENS4_18smem_ptr_flag_bitsILi16EEENST_INS5_IJNSA_ILi8EEESF_EEENS5_IJSF_SC_EEEEEEEvNS4_8identityENS4_23SM90_TMA_LOAD_MULTICASTES1B_vS1C_EENS_8epilogue10collective18CollectiveEpilogueINS1F_23Sm100TmaWarpSpecializedILi4ELi2ELi32ELb1ELb0EEEJSI_NS5_IJNST_ISF_SC_EES1K_EEESJ_SK_SJ_SK_NS1F_6fusion15FusionCallbacksIS1J_NS1M_17LinearCombinationISJ_fSJ_fLNS_15FloatRoundStyleE2EEESI_S1L_JEEENS4_5SM1004TMEM4LOAD26SM100_TMEM_LOAD_16dp256b8xES11_S1B_NS4_17SM75_U32x4_LDSM_NENS4_14SM90_TMA_STOREES1B_NS4_17SM90_U32x4_STSM_NENS4_39AutoVectorizingCopyWithAssumedAlignmentILi128EEEEEEvvEEEEvNT_6ParamsE)
        /*0980*/ 	.short	0x0380
        /*0982*/ 	.short	0x0800


	//----- nvinfo : EIATTR_SW_WAR
	.align		4
.L_55:
        /*0984*/ 	.byte	0x04, 0x36
        /*0986*/ 	.short	(.L_57 - .L_56)
.L_56:
        /*0988*/ 	.word	0x00000008
.L_57:


//--------------------- .nv.callgraph             --------------------------
	.section	.nv.callgraph,"",@"SHT_CUDA_CALLGRAPH"
	.align	4
	.sectionentsize	8
	.align		4
        /*0000*/ 	.word	0x00000000
	.align		4
        /*0004*/ 	.word	0xffffffff
	.align		4
        /*0008*/ 	.word	index@(_ZN7cutlass13device_kernelINS_4gemm6kernel13GemmUniversalIN4cute5tupleIJiiiiEEENS1_10collective13CollectiveMmaINS1_35MainloopSm100TmaUmmaWarpSpecializedILi2ELi2ELi4ENS5_IJNS4_1CILi2EEENSA_ILi1EEESC_EEEEENS5_IJNSA_ILi64EEENSA_ILi256EEENSA_ILi128EEEEEENS_6half_tENS5_IJlSC_lEEESJ_SK_NS4_8TiledMMAINS4_8MMA_AtomIJNS4_20SM100_MMA_F16BF16_SSISJ_SJ_fLi64ELi256ELNS4_4UMMA5MajorE0ELSP_0ELNSO_7ScaleInE0ELSQ_0EEEEEENS4_6LayoutINS5_IJSC_SC_SC_EEENS5_IJNSA_ILi0EEESV_SV_EEEEENS5_IJNS4_10UnderscoreESY_SY_EEEEENS4_13SM90_TMA_LOADENS4_14ComposedLayoutINS4_7SwizzleILi3ELi4ELi3EEENS4_18smem_ptr_flag_bitsILi16EEENST_INS5_IJNSA_ILi8EEESF_EEENS5_IJSF_SC_EEEEEEEvNS4_8identityENS4_23SM90_TMA_LOAD_MULTICASTES1B_vS1C_EENS_8epilogue10collective18CollectiveEpilogueINS1F_23Sm100TmaWarpSpecializedILi4ELi2ELi32ELb1ELb0EEEJSI_NS5_IJNST_ISF_SC_EES1K_EEESJ_SK_SJ_SK_NS1F_6fusion15FusionCallbacksIS1J_NS1M_17LinearCombinationISJ_fSJ_fLNS_15FloatRoundStyleE2EEESI_S1L_JEEENS4_5SM1004TMEM4LOAD26SM100_TMEM_LOAD_16dp256b8xES11_S1B_NS4_17SM75_U32x4_LDSM_NENS4_14SM90_TMA_STOREES1B_NS4_17SM90_U32x4_STSM_NENS4_39AutoVectorizingCopyWithAssumedAlignmentILi128EEEEEEvvEEEEvNT_6ParamsE)
	.align		4
        /*000c*/ 	.word	index@(__assertfail)
	.align		4
        /*0010*/ 	.word	0x00000000
	.align		4
        /*0014*/ 	.word	0xfffffffe
	.align		4
        /*0018*/ 	.word	0x00000000
	.align		4
        /*001c*/ 	.word	0xfffffffd
	.align		4
        /*0020*/ 	.word	0x00000000
	.align		4
        /*0024*/ 	.word	0xfffffffc


//--------------------- .nv.constant4             --------------------------
	.section	.nv.constant4,"a",@progbits
	.align	8
	.align		8
.nv.constant4:
        /*0000*/ 	.dword	__assertfail
	.align		8
        /*0008*/ 	.dword	__unnamed_1
	.align		8
        /*0010*/ 	.dword	__unnamed_2
	.align		8
        /*0018*/ 	.dword	_ZN40_INTERNAL_78992adf_4_k_cu_0f467614_172914cuda3std3__45__cpo5beginE
	.align		8
        /*0020*/ 	.dword	_ZN40_INTERNAL_78992adf_4_k_cu_0f467614_172914cuda3std3__45__cpo3endE
	.align		8
        /*0028*/ 	.dword	_ZN40_INTERNAL_78992adf_4_k_cu_0f467614_172914cuda3std3__45__cpo6cbeginE
	.align		8
        /*0030*/ 	.dword	_ZN40_INTERNAL_78992adf_4_k_cu_0f467614_172914cuda3std3__45__cpo4cendE
	.align		8
        /*0038*/ 	.dword	_ZN40_INTERNAL_78992adf_4_k_cu_0f467614_172914cuda3std3__442_GLOBAL__N__78992adf_4_k_cu_0f467614_172916ignoreE
	.align		8
        /*0040*/ 	.dword	_ZN40_INTERNAL_78992adf_4_k_cu_0f467614_172914cuda3std3__419piecewise_constructE
	.align		8
        /*0048*/ 	.dword	_ZN40_INTERNAL_78992adf_4_k_cu_0f467614_172914cuda3std3__48in_placeE
	.align		8
        /*0050*/ 	.dword	_ZN40_INTERNAL_78992adf_4_k_cu_0f467614_172914cuda3std6ranges3__45__cpo4swapE
	.align		8
        /*0058*/ 	.dword	_ZN40_INTERNAL_78992adf_4_k_cu_0f467614_172914cuda3std6ranges3__45__cpo9iter_moveE
	.align		8
        /*0060*/ 	.dword	_ZN40_INTERNAL_78992adf_4_k_cu_0f467614_172914cute7productE
	.align		8
        /*0068*/ 	.dword	_ZN40_INTERNAL_78992adf_4_k_cu_0f467614_172914cute1_E
	.align		8
        /*0070*/ 	.dword	$str$25
	.align		8
        /*0078*/ 	.dword	$str$26
	.align		8
        /*0080*/ 	.dword	$str$27
	.align		8
        /*0088*/ 	.dword	$str$28


//--------------------- .text._ZN7cutlass13device_kernelINS_4gemm6kernel13GemmUniversalIN4cute5tupleIJiiiiEEENS1_10collective13CollectiveMmaINS1_35MainloopSm100TmaUmmaWarpSpecializedILi2ELi2ELi4ENS5_IJNS4_1CILi2EEENSA_ILi1EEESC_EEEEENS5_IJNSA_ILi64EEENSA_ILi256EEENSA_ILi128EEEEEENS_6half_tENS5_IJlSC_lEEESJ_SK_NS4_8TiledMMAINS4_8MMA_AtomIJNS4_20SM100_MMA_F16BF16_SSISJ_SJ_fLi64ELi256ELNS4_4UMMA5MajorE0ELSP_0ELNSO_7ScaleInE0ELSQ_0EEEEEENS4_6LayoutINS5_IJSC_SC_SC_EEENS5_IJNSA_ILi0EEESV_SV_EEEEENS5_IJNS4_10UnderscoreESY_SY_EEEEENS4_13SM90_TMA_LOADENS4_14ComposedLayoutINS4_7SwizzleILi3ELi4ELi3EEENS4_18smem_ptr_flag_bitsILi16EEENST_INS5_IJNSA_ILi8EEESF_EEENS5_IJSF_SC_EEEEEEEvNS4_8identityENS4_23SM90_TMA_LOAD_MULTICASTES1B_vS1C_EENS_8epilogue10collective18CollectiveEpilogueINS1F_23Sm100TmaWarpSpecializedILi4ELi2ELi32ELb1ELb0EEEJSI_NS5_IJNST_ISF_SC_EES1K_EEESJ_SK_SJ_SK_NS1F_6fusion15FusionCallbacksIS1J_NS1M_17LinearCombinationISJ_fSJ_fLNS_15FloatRoundStyleE2EEESI_S1L_JEEENS4_5SM1004TMEM4LOAD26SM100_TMEM_LOAD_16dp256b8xES11_S1B_NS4_17SM75_U32x4_LDSM_NENS4_14SM90_TMA_STOREES1B_NS4_17SM90_U32x4_STSM_NENS4_39AutoVectorizingCopyWithAssumedAlignmentILi128EEEEEEvvEEEEvNT_6ParamsE --------------------------
	.section	.text._ZN7cutlass13device_kernelINS_4gemm6kernel13GemmUniversalIN4cute5tupleIJiiiiEEENS1_10collective13CollectiveMmaINS1_35MainloopSm100TmaUmmaWarpSpecializedILi2ELi2ELi4ENS5_IJNS4_1CILi2EEENSA_ILi1EEESC_EEEEENS5_IJNSA_ILi64EEENSA_ILi256EEENSA_ILi128EEEEEENS_6half_tENS5_IJlSC_lEEESJ_SK_NS4_8TiledMMAINS4_8MMA_AtomIJNS4_20SM100_MMA_F16BF16_SSISJ_SJ_fLi64ELi256ELNS4_4UMMA5MajorE0ELSP_0ELNSO_7ScaleInE0ELSQ_0EEEEEENS4_6LayoutINS5_IJSC_SC_SC_EEENS5_IJNSA_ILi0EEESV_SV_EEEEENS5_IJNS4_10UnderscoreESY_SY_EEEEENS4_13SM90_TMA_LOADENS4_14ComposedLayoutINS4_7SwizzleILi3ELi4ELi3EEENS4_18smem_ptr_flag_bitsILi16EEENST_INS5_IJNSA_ILi8EEESF_EEENS5_IJSF_SC_EEEEEEEvNS4_8identityENS4_23SM90_TMA_LOAD_MULTICASTES1B_vS1C_EENS_8epilogue10collective18CollectiveEpilogueINS1F_23Sm100TmaWarpSpecializedILi4ELi2ELi32ELb1ELb0EEEJSI_NS5_IJNST_ISF_SC_EES1K_EEESJ_SK_SJ_SK_NS1F_6fusion15FusionCallbacksIS1J_NS1M_17LinearCombinationISJ_fSJ_fLNS_15FloatRoundStyleE2EEESI_S1L_JEEENS4_5SM1004TMEM4LOAD26SM100_TMEM_LOAD_16dp256b8xES11_S1B_NS4_17SM75_U32x4_LDSM_NENS4_14SM90_TMA_STOREES1B_NS4_17SM90_U32x4_STSM_NENS4_39AutoVectorizingCopyWithAssumedAlignmentILi128EEEEEEvvEEEEvNT_6ParamsE,"ax",@progbits
	.align	128
.text._ZN7cutlass13device_kernelINS_4gemm6kernel13GemmUniversalIN4cute5tupleIJiiiiEEENS1_10collective13CollectiveMmaINS1_35MainloopSm100TmaUmmaWarpSpecializedILi2ELi2ELi4ENS5_IJNS4_1CILi2EEENSA_ILi1EEESC_EEEEENS5_IJNSA_ILi64EEENSA_ILi256EEENSA_ILi128EEEEEENS_6half_tENS5_IJlSC_lEEESJ_SK_NS4_8TiledMMAINS4_8MMA_AtomIJNS4_20SM100_MMA_F16BF16_SSISJ_SJ_fLi64ELi256ELNS4_4UMMA5MajorE0ELSP_0ELNSO_7ScaleInE0ELSQ_0EEEEEENS4_6LayoutINS5_IJSC_SC_SC_EEENS5_IJNSA_ILi0EEESV_SV_EEEEENS5_IJNS4_10UnderscoreESY_SY_EEEEENS4_13SM90_TMA_LOADENS4_14ComposedLayoutINS4_7SwizzleILi3ELi4ELi3EEENS4_18smem_ptr_flag_bitsILi16EEENST_INS5_IJNSA_ILi8EEESF_EEENS5_IJSF_SC_EEEEEEEvNS4_8identityENS4_23SM90_TMA_LOAD_MULTICASTES1B_vS1C_EENS_8epilogue10collective18CollectiveEpilogueINS1F_23Sm100TmaWarpSpecializedILi4ELi2ELi32ELb1ELb0EEEJSI_NS5_IJNST_ISF_SC_EES1K_EEESJ_SK_SJ_SK_NS1F_6fusion15FusionCallbacksIS1J_NS1M_17LinearCombinationISJ_fSJ_fLNS_15FloatRoundStyleE2EEESI_S1L_JEEENS4_5SM1004TMEM4LOAD26SM100_TMEM_LOAD_16dp256b8xES11_S1B_NS4_17SM75_U32x4_LDSM_NENS4_14SM90_TMA_STOREES1B_NS4_17SM90_U32x4_STSM_NENS4_39AutoVectorizingCopyWithAssumedAlignmentILi128EEEEEEvvEEEEvNT_6ParamsE:
        .type           _ZN7cutlass13device_kernelINS_4gemm6kernel13GemmUniversalIN4cute5tupleIJiiiiEEENS1_10collective13CollectiveMmaINS1_35MainloopSm100TmaUmmaWarpSpecializedILi2ELi2ELi4ENS5_IJNS4_1CILi2EEENSA_ILi1EEESC_EEEEENS5_IJNSA_ILi64EEENSA_ILi256EEENSA_ILi128EEEEEENS_6half_tENS5_IJlSC_lEEESJ_SK_NS4_8TiledMMAINS4_8MMA_AtomIJNS4_20SM100_MMA_F16BF16_SSISJ_SJ_fLi64ELi256ELNS4_4UMMA5MajorE0ELSP_0ELNSO_7ScaleInE0ELSQ_0EEEEEENS4_6LayoutINS5_IJSC_SC_SC_EEENS5_IJNSA_ILi0EEESV_SV_EEEEENS5_IJNS4_10UnderscoreESY_SY_EEEEENS4_13SM90_TMA_LOADENS4_14ComposedLayoutINS4_7SwizzleILi3ELi4ELi3EEENS4_18smem_ptr_flag_bitsILi16EEENST_INS5_IJNSA_ILi8EEESF_EEENS5_IJSF_SC_EEEEEEEvNS4_8identityENS4_23SM90_TMA_LOAD_MULTICASTES1B_vS1C_EENS_8epilogue10collective18CollectiveEpilogueINS1F_23Sm100TmaWarpSpecializedILi4ELi2ELi32ELb1ELb0EEEJSI_NS5_IJNST_ISF_SC_EES1K_EEESJ_SK_SJ_SK_NS1F_6fusion15FusionCallbacksIS1J_NS1M_17LinearCombinationISJ_fSJ_fLNS_15FloatRoundStyleE2EEESI_S1L_JEEENS4_5SM1004TMEM4LOAD26SM100_TMEM_LOAD_16dp256b8xES11_S1B_NS4_17SM75_U32x4_LDSM_NENS4_14SM90_TMA_STOREES1B_NS4_17SM90_U32x4_STSM_NENS4_39AutoVectorizingCopyWithAssumedAlignmentILi128EEEEEEvvEEEEvNT_6ParamsE,@function
        .size           _ZN7cutlass13device_kernelINS_4gemm6kernel13GemmUniversalIN4cute5tupleIJiiiiEEENS1_10collective13CollectiveMmaINS1_35MainloopSm100TmaUmmaWarpSpecializedILi2ELi2ELi4ENS5_IJNS4_1CILi2EEENSA_ILi1EEESC_EEEEENS5_IJNSA_ILi64EEENSA_ILi256EEENSA_ILi128EEEEEENS_6half_tENS5_IJlSC_lEEESJ_SK_NS4_8TiledMMAINS4_8MMA_AtomIJNS4_20SM100_MMA_F16BF16_SSISJ_SJ_fLi64ELi256ELNS4_4UMMA5MajorE0ELSP_0ELNSO_7ScaleInE0ELSQ_0EEEEEENS4_6LayoutINS5_IJSC_SC_SC_EEENS5_IJNSA_ILi0EEESV_SV_EEEEENS5_IJNS4_10UnderscoreESY_SY_EEEEENS4_13SM90_TMA_LOADENS4_14ComposedLayoutINS4_7SwizzleILi3ELi4ELi3EEENS4_18smem_ptr_flag_bitsILi16EEENST_INS5_IJNSA_ILi8EEESF_EEENS5_IJSF_SC_EEEEEEEvNS4_8identityENS4_23SM90_TMA_LOAD_MULTICASTES1B_vS1C_EENS_8epilogue10collective18CollectiveEpilogueINS1F_23Sm100TmaWarpSpecializedILi4ELi2ELi32ELb1ELb0EEEJSI_NS5_IJNST_ISF_SC_EES1K_EEESJ_SK_SJ_SK_NS1F_6fusion15FusionCallbacksIS1J_NS1M_17LinearCombinationISJ_fSJ_fLNS_15FloatRoundStyleE2EEESI_S1L_JEEENS4_5SM1004TMEM4LOAD26SM100_TMEM_LOAD_16dp256b8xES11_S1B_NS4_17SM75_U32x4_LDSM_NENS4_14SM90_TMA_STOREES1B_NS4_17SM90_U32x4_STSM_NENS4_39AutoVectorizingCopyWithAssumedAlignmentILi128EEEEEEvvEEEEvNT_6ParamsE,(.L_x_177 - _ZN7cutlass13device_kernelINS_4gemm6kernel13GemmUniversalIN4cute5tupleIJiiiiEEENS1_10collective13CollectiveMmaINS1_35MainloopSm100TmaUmmaWarpSpecializedILi2ELi2ELi4ENS5_IJNS4_1CILi2EEENSA_ILi1EEESC_EEEEENS5_IJNSA_ILi64EEENSA_ILi256EEENSA_ILi128EEEEEENS_6half_tENS5_IJlSC_lEEESJ_SK_NS4_8TiledMMAINS4_8MMA_AtomIJNS4_20SM100_MMA_F16BF16_SSISJ_SJ_fLi64ELi256ELNS4_4UMMA5MajorE0ELSP_0ELNSO_7ScaleInE0ELSQ_0EEEEEENS4_6LayoutINS5_IJSC_SC_SC_EEENS5_IJNSA_ILi0EEESV_SV_EEEEENS5_IJNS4_10UnderscoreESY_SY_EEEEENS4_13SM90_TMA_LOADENS4_14ComposedLayoutINS4_7SwizzleILi3ELi4ELi3EEENS4_18smem_ptr_flag_bitsILi16EEENST_INS5_IJNSA_ILi8EEESF_EEENS5_IJSF_SC_EEEEEEEvNS4_8identityENS4_23SM90_TMA_LOAD_MULTICASTES1B_vS1C_EENS_8epilogue10collective18CollectiveEpilogueINS1F_23Sm100TmaWarpSpecializedILi4ELi2ELi32ELb1ELb0EEEJSI_NS5_IJNST_ISF_SC_EES1K_EEESJ_SK_SJ_SK_NS1F_6fusion15FusionCallbacksIS1J_NS1M_17LinearCombinationISJ_fSJ_fLNS_15FloatRoundStyleE2EEESI_S1L_JEEENS4_5SM1004TMEM4LOAD26SM100_TMEM_LOAD_16dp256b8xES11_S1B_NS4_17SM75_U32x4_LDSM_NENS4_14SM90_TMA_STOREES1B_NS4_17SM90_U32x4_STSM_NENS4_39AutoVectorizingCopyWithAssumedAlignmentILi128EEEEEEvvEEEEvNT_6ParamsE)
        .other          _ZN7cutlass13device_kernelINS_4gemm6kernel13GemmUniversalIN4cute5tupleIJiiiiEEENS1_10collective13CollectiveMmaINS1_35MainloopSm100TmaUmmaWarpSpecializedILi2ELi2ELi4ENS5_IJNS4_1CILi2EEENSA_ILi1EEESC_EEEEENS5_IJNSA_ILi64EEENSA_ILi256EEENSA_ILi128EEEEEENS_6half_tENS5_IJlSC_lEEESJ_SK_NS4_8TiledMMAINS4_8MMA_AtomIJNS4_20SM100_MMA_F16BF16_SSISJ_SJ_fLi64ELi256ELNS4_4UMMA5MajorE0ELSP_0ELNSO_7ScaleInE0ELSQ_0EEEEEENS4_6LayoutINS5_IJSC_SC_SC_EEENS5_IJNSA_ILi0EEESV_SV_EEEEENS5_IJNS4_10UnderscoreESY_SY_EEEEENS4_13SM90_TMA_LOADENS4_14ComposedLayoutINS4_7SwizzleILi3ELi4ELi3EEENS4_18smem_ptr_flag_bitsILi16EEENST_INS5_IJNSA_ILi8EEESF_EEENS5_IJSF_SC_EEEEEEEvNS4_8identityENS4_23SM90_TMA_LOAD_MULTICASTES1B_vS1C_EENS_8epilogue10collective18CollectiveEpilogueINS1F_23Sm100TmaWarpSpecializedILi4ELi2ELi32ELb1ELb0EEEJSI_NS5_IJNST_ISF_SC_EES1K_EEESJ_SK_SJ_SK_NS1F_6fusion15FusionCallbacksIS1J_NS1M_17LinearCombinationISJ_fSJ_fLNS_15FloatRoundStyleE2EEESI_S1L_JEEENS4_5SM1004TMEM4LOAD26SM100_TMEM_LOAD_16dp256b8xES11_S1B_NS4_17SM75_U32x4_LDSM_NENS4_14SM90_TMA_STOREES1B_NS4_17SM90_U32x4_STSM_NENS4_39AutoVectorizingCopyWithAssumedAlignmentILi128EEEEEEvvEEEEvNT_6ParamsE,@"STO_CUDA_ENTRY STV_DEFAULT"
_ZN7cutlass13device_kernelINS_4gemm6kernel13GemmUniversalIN4cute5tupleIJiiiiEEENS1_10collective13CollectiveMmaINS1_35MainloopSm100TmaUmmaWarpSpecializedILi2ELi2ELi4ENS5_IJNS4_1CILi2EEENSA_ILi1EEESC_EEEEENS5_IJNSA_ILi64EEENSA_ILi256EEENSA_ILi128EEEEEENS_6half_tENS5_IJlSC_lEEESJ_SK_NS4_8TiledMMAINS4_8MMA_AtomIJNS4_20SM100_MMA_F16BF16_SSISJ_SJ_fLi64ELi256ELNS4_4UMMA5MajorE0ELSP_0ELNSO_7ScaleInE0ELSQ_0EEEEEENS4_6LayoutINS5_IJSC_SC_SC_EEENS5_IJNSA_ILi0EEESV_SV_EEEEENS5_IJNS4_10UnderscoreESY_SY_EEEEENS4_13SM90_TMA_LOADENS4_14ComposedLayoutINS4_7SwizzleILi3ELi4ELi3EEENS4_18smem_ptr_flag_bitsILi16EEENST_INS5_IJNSA_ILi8EEESF_EEENS5_IJSF_SC_EEEEEEEvNS4_8identityENS4_23SM90_TMA_LOAD_MULTICASTES1B_vS1C_EENS_8epilogue10collective18CollectiveEpilogueINS1F_23Sm100TmaWarpSpecializedILi4ELi2ELi32ELb1ELb0EEEJSI_NS5_IJNST_ISF_SC_EES1K_EEESJ_SK_SJ_SK_NS1F_6fusion15FusionCallbacksIS1J_NS1M_17LinearCombinationISJ_fSJ_fLNS_15FloatRoundStyleE2EEESI_S1L_JEEENS4_5SM1004TMEM4LOAD26SM100_TMEM_LOAD_16dp256b8xES11_S1B_NS4_17SM75_U32x4_LDSM_NENS4_14SM90_TMA_STOREES1B_NS4_17SM90_U32x4_STSM_NENS4_39AutoVectorizingCopyWithAssumedAlignmentILi128EEEEEEvvEEEEvNT_6ParamsE:
[----:B------:R-:W1:Y:S01]  /*0000*/  LDC R1, c[0x0][0x37c] ;  /* 0x0000df00ff017b82 */ /* 0x000e620000000800 */
[----:B------:R-:W2:Y:S01]  /*0010*/  S2R R93, SR_TID.X ;  /* 0x00000000005d7919 */ /* 0x000ea20000002100 */
[----:B------:R-:W3:Y:S01]  /*0020*/  LDCU.64 UR8, c[0x0][0x890] ;  /* 0x00011200ff0877ac */ /* 0x000ee20008000a00 */
[----:B------:R-:W-:Y:S02]  /*0030*/  PRMT R81, RZ, 0x7610, R81 ;  /* 0x00007610ff517816 */ /* 0x000fe40000000051 */
[----:B------:R-:W-:Y:S01]  /*0040*/  ELECT P3, URZ, PT ;  /* 0x0000000000ff782f */ /* 0x000fe20003860000 */
[----:B---3--:R-:W-:-:S04]  /*0050*/  UISETP.NE.U32.AND UP0, UPT, UR8, URZ, UPT ;  /* 0x000000ff0800728c */ /* 0x008fc8000bf05070 */
[----:B------:R-:W-:Y:S01]  /*0060*/  UISETP.NE.AND.EX UP0, UPT, UR9, URZ, UPT, UP0 ;  /* 0x000000ff0900728c */ /* 0x000fe2000bf05300 */
[----:B--2---:R-:W-:-:S05]  /*0070*/  SHF.R.U32.HI R82, RZ, 0x5, R93 ;  /* 0x00000005ff527819 */ /* 0x004fca000001165d */
[----:B------:R-:W2:Y:S02]  /*0080*/  SHFL.IDX PT, R0, R82, RZ, 0x1f ;  /* 0x00001fff52007589 */ /* 0x000ea400000e0000 */
[----:B--2---:R-:W-:Y:S01]  /*0090*/  R2UR UR18, R0 ;  /* 0x00000000001272ca */ /* 0x004fe200000e0000 */
[----:B-1----:R-:W-:-:S14]  /*00a0*/  BRA.U UP0, `(.L_x_0) ;  /* 0x0000000100307547 */ /* 0x002fdc000b800000 */
[----:B------:R-:W1:Y:S02]  /*00b0*/  LDCU.64 UR4, c[0x0][0x888] ;  /* 0x00011100ff0477ac */ /* 0x000e640008000a00 */
[----:B-1----:R-:W-:-:S04]  /*00c0*/  UISETP.NE.U32.AND UP0, UPT, UR4, URZ, UPT ;  /* 0x000000ff0400728c */ /* 0x002fc8000bf05070 */
[----:B------:R-:W-:-:S09]  /*00d0*/  UISETP.NE.AND.EX UP0, UPT, UR5, URZ, UPT, UP0 ;  /* 0x000000ff0500728c */ /* 0x000fd2000bf05300 */
[----:B------:R-:W-:Y:S05]  /*00e0*/  BRA.U !UP0, `(.L_x_1) ;  /* 0x0000000108147547 */ /* 0x000fea000b800000 */
[----:B------:R-:W1:Y:S01]  /*00f0*/  LDC.64 R2, c[0x0][0x888] ;  /* 0x00022200ff027b82 */ /* 0x000e620000000a00 */
[----:B------:R-:W1:Y:S02]  /*0100*/  LDCU.64 UR4, c[0x0][0x358] ;  /* 0x00006b00ff0477ac */ /* 0x000e640008000a00 */
[----:B-1----:R1:W5:Y:S01]  /*0110*/  LDG.E R41, desc[UR4][R2.64] ;  /* 0x0000000402297981 */ /* 0x002362000c1e1900 */
[----:B------:R-:W-:Y:S01]  /*0120*/  HFMA2 R81, -RZ, RZ, 0, 5.9604644775390625e-08 ;  /* 0x00000001ff517431 */ /* 0x000fe200000001ff */
[----:B------:R-:W-:Y:S05]  /*0130*/  BRA `(.L_x_0) ;  /* 0x00000000000c7947 */ /* 0x000fea0003800000 */
.L_x_1:
[----:B------:R-:W1:Y:S01]  /*0140*/  LDCU UR4, c[0x0][0x880] ;  /* 0x00011000ff0477ac */ /* 0x000e620008000800 */
[----:B------:R-:W-:Y:S01]  /*0150*/  HFMA2 R81, -RZ, RZ, 0, 5.9604644775390625e-08 ;  /* 0x00000001ff517431 */ /* 0x000fe200000001ff */
[----:B-1----:R-:W-:-:S07]  /*0160*/  MOV R41, UR4 ;  /* 0x0000000400297c02 */ /* 0x002fce0008000f00 */
.L_x_0:
[----:B------:R-:W2:Y:S02]  /*0170*/  LDCU.64 UR4, c[0x0][0x8b0] ;  /* 0x00011600ff0477ac */ /* 0x000ea40008000a00 */
[----:B--2---:R-:W-:-:S04]  /*0180*/  UISETP.NE.U32.AND UP0, UPT, UR4, URZ, UPT ;  /* 0x000000ff0400728c */ /* 0x004fc8000bf05070 */
[----:B------:R-:W-:-:S09]  /*0190*/  UISETP.NE.AND.EX UP0, UPT, UR5, URZ, UPT, UP0 ;  /* 0x000000ff0500728c */ /* 0x000fd2000bf05300 */
[----:B------:R-:W-:Y:S05]  /*01a0*/  BRA.U UP0, `(.L_x_2) ;  /* 0x0000000100287547 */ /* 0x000fea000b800000 */
[----:B------:R-:W2:Y:S02]  /*01b0*/  LDCU.64 UR4, c[0x0][0x8a8] ;  /* 0x00011500ff0477ac */ /* 0x000ea40008000a00 */
[----:B--2---:R-:W-:-:S04]  /*01c0*/  UISETP.NE.U32.AND UP0, UPT, UR4, URZ, UPT ;  /* 0x000000ff0400728c */ /* 0x004fc8000bf05070 */
[----:B------:R-:W-:-:S09]  /*01d0*/  UISETP.NE.AND.EX UP0, UPT, UR5, URZ, UPT, UP0 ;  /* 0x000000ff0500728c */ /* 0x000fd2000bf05300 */
[----:B------:R-:W-:Y:S05]  /*01e0*/  BRA.U !UP0, `(.L_x_3) ;  /* 0x0000000108107547 */ /* 0x000fea000b800000 */
[----:B------:R-:W2:Y:S01]  /*01f0*/  LDC.64 R38, c[0x0][0x8a8] ;  /* 0x00022a00ff267b82 */ /* 0x000ea20000000a00 */
[----:B------:R-:W2:Y:S02]  /*0200*/  LDCU.64 UR4, c[0x0][0x358] ;  /* 0x00006b00ff0477ac */ /* 0x000ea40008000a00 */
[----:B--2---:R2:W5:Y:S01]  /*0210*/  LDG.E R38, desc[UR4][R38.64] ;  /* 0x0000000426267981 */ /* 0x004562000c1e1900 */
[----:B------:R-:W-:Y:S05]  /*0220*/  BRA `(.L_x_2) ;  /* 0x0000000000087947 */ /* 0x000fea0003800000 */
.L_x_3:
[----:B------:R-:W2:Y:S02]  /*0230*/  LDCU UR4, c[0x0][0x8a0] ;  /* 0x00011400ff0477ac */ /* 0x000ea40008000800 */
[----:B--2---:R-:W-:Y:S02]  /*0240*/  MOV R38, UR4 ;  /* 0x0000000400267c02 */ /* 0x004fe40008000f00 */
.L_x_2:
[----:B------:R-:W-:Y:S01]  /*0250*/  IMAD.U32 R0, RZ, RZ, UR18 ;  /* 0x00000012ff007e24 */ /* 0x000fe2000f8e00ff */
[----:B------:R-:W-:Y:S04]  /*0260*/  BSSY.RECONVERGENT B0, `(.L_x_4) ;  /* 0x000000c000007945 */ /* 0x000fe80003800200 */
[C---:B------:R-:W-:Y:S02]  /*0270*/  ISETP.NE.OR P1, PT, R0.reuse, 0x1, !P3 ;  /* 0x000000010000780c */ /* 0x040fe40005f25670 */
[----:B------:R-:W-:-:S11]  /*0280*/  ISETP.NE.OR P0, PT, R0, 0x3, !P3 ;  /* 0x000000030000780c */ /* 0x000fd60005f05670 */
[----:B------:R-:W-:Y:S05]  /*0290*/  @P1 BRA `(.L_x_5) ;  /* 0x0000000000201947 */ /* 0x000fea0003800000 */
[----:B------:R-:W3:Y:S02]  /*02a0*/  LDCU.64 UR4, c[0x0][0x348] ;  /* 0x00006900ff0477ac */ /* 0x000ee40008000a00 */
[----:B---3--:R-:W-:Y:S02]  /*02b0*/  UIADD3 UR6, UP1, UPT, UR4, 0x80, URZ ;  /* 0x0000008004067890 */ /* 0x008fe4000ff3e0ff */
[----:B------:R-:W-:Y:S02]  /*02c0*/  UIADD3 UR4, UP0, UPT, UR4, 0x180, URZ ;  /* 0x0000018004047890 */ /* 0x000fe4000ff1e0ff */
[----:B------:R-:W-:Y:S02]  /*02d0*/  UIADD3.X UR7, UPT, UPT, URZ, UR5, URZ, UP1, !UPT ;  /* 0x00000005ff077290 */ /* 0x000fe40008ffe4ff */
[----:B------:R-:W-:-:S07]  /*02e0*/  UIADD3.X UR5, UPT, UPT, URZ, UR5, URZ, UP0, !UPT ;  /* 0x00000005ff057290 */ /* 0x000fce00087fe4ff */
[----:B------:R3:W-:Y:S02]  /*02f0*/  UTMACCTL.PF [UR6] ;  /* 0x00000000060079b9 */ /* 0x0007e40008040000 */
[----:B------:R3:W-:Y:S02]  /*0300*/  UTMACCTL.PF [UR4] ;  /* 0x00000000040079b9 */ /* 0x0007e40008040000 */
[----:B---3--:R-:W-:Y:S01]  /*0310*/  NOP ;  /* 0x0000000000007918 */ /* 0x008fe20000000000 */
.L_x_5:
[----:B------:R-:W-:Y:S05]  /*0320*/  BSYNC.RECONVERGENT B0 ;  /* 0x0000000000007941 */ /* 0x000fea0003800200 */
.L_x_4:
[----:B------:R-:W-:Y:S04]  /*0330*/  BSSY.RECONVERGENT B0, `(.L_x_6) ;  /* 0x000000a000007945 */ /* 0x000fe80003800200 */
        /* <DEDUP_REMOVED lines=9> */
.L_x_7:
[----:B------:R-:W-:Y:S05]  /*03d0*/  BSYNC.RECONVERGENT B0 ;  /* 0x0000000000007941 */ /* 0x000fea0003800200 */
.L_x_6:
[----:B------:R-:W3:Y:S01]  /*03e0*/  LDCU.64 UR4, c[0x0][0x888] ;  /* 0x00011100ff0477ac */ /* 0x000ee20008000a00 */
[----:B------:R-:W-:Y:S02]  /*03f0*/  UISETP.EQ.U32.AND UP2, UPT, UR8, URZ, UPT ;  /* 0x000000ff0800728c */ /* 0x000fe4000bf42070 */
[----:B------:R-:W-:Y:S02]  /*0400*/  UPLOP3.LUT UP3, UPT, UPT, UPT, UPT, 0x80, 0x8 ;  /* 0x000000000008789c */ /* 0x000fe40003f6f070 */
[----:B---3--:R-:W-:-:S04]  /*0410*/  UISETP.NE.U32.AND UP0, UPT, UR4, URZ, UPT ;  /* 0x000000ff0400728c */ /* 0x008fc8000bf05070 */
[----:B------:R-:W-:-:S04]  /*0420*/  UISETP.NE.AND.EX UP1, UPT, UR5, URZ, UPT, UP0 ;  /* 0x000000ff0500728c */ /* 0x000fc8000bf25300 */
[----:B------:R-:W-:-:S04]  /*0430*/  UISETP.EQ.OR.EX UP4, UPT, UR9, URZ, !UP1, UP2 ;  /* 0x000000ff0900728c */ /* 0x000fc8000cf82720 */
[----:B------:R-:W-:-:S06]  /*0440*/  UP2UR UR4, UPR, URZ, 0x10 ;  /* 0x00000010ff047883 */ /* 0x000fcc0008000000 */
[----:B------:R-:W-:Y:S01]  /*0450*/  MOV R84, UR4 ;  /* 0x0000000400547c02 */ /* 0x000fe20008000f00 */
[----:B------:R-:W-:Y:S06]  /*0460*/  BRA.U !UP4, `(.L_x_8) ;  /* 0x000000010c207547 */ /* 0x000fec000b800000 */
[----:B------:R-:W-:Y:S01]  /*0470*/  UISETP.NE.U32.AND UP2, UPT, UR8, URZ, UPT ;  /* 0x000000ff0800728c */ /* 0x000fe2000bf45070 */
[----:B-----5:R-:W-:Y:S01]  /*0480*/  FSETP.NEU.AND P0, PT, R41, RZ, PT ;  /* 0x000000ff2900720b */ /* 0x020fe20003f0d000 */
[----:B------:R-:W-:Y:S02]  /*0490*/  USEL UR4, URZ, 0xffffffff, UP1 ;  /* 0xffffffffff047887 */ /* 0x000fe40008800000 */
[----:B------:R-:W-:-:S10]  /*04a0*/  UISETP.NE.AND.EX UP2, UPT, UR9, URZ, UPT, UP2 ;  /* 0x000000ff0900728c */ /* 0x000fd4000bf45320 */
[----:B------:R-:W-:Y:S01]  /*04b0*/  VOTEU.ANY UP0, P0 ;  /* 0x0000000000ff7886 */ /* 0x000fe20000000100 */
[----:B------:R-:W-:-:S04]  /*04c0*/  @!UP2 USEL UR4, URZ, 0xffffffff, UP0 ;  /* 0xffffffffff04a887 */ /* 0x000fc80008000000 */
[----:B------:R-:W-:-:S04]  /*04d0*/  ULOP3.LUT UR4, UR4, 0x1, URZ, 0xc0, !UPT ;  /* 0x0000000104047892 */ /* 0x000fc8000f8ec0ff */
[----:B------:R-:W-:-:S11]  /*04e0*/  UISETP.NE.U32.AND UP3, UPT, UR4, 0x1, UPT ;  /* 0x000000010400788c */ /* 0x000fd6000bf65070 */
.L_x_8:
[----:B-1----:R-:W1:Y:S01]  /*04f0*/  SHFL.IDX PT, R2, R82, RZ, 0x1f ;  /* 0x00001fff52027589 */ /* 0x002e6200000e0000 */
[----:B------:R-:W-:Y:S01]  /*0500*/  UISETP.NE.AND UP6, UPT, UR18, 0x2, UPT ;  /* 0x000000021200788c */ /* 0x000fe2000bfc5270 */
[----:B-1----:R-:W-:-:S13]  /*0510*/  ISETP.NE.AND P0, PT, R2, RZ, PT ;  /* 0x000000ff0200720c */ /* 0x002fda0003f05270 */
[----:B------:R-:W-:Y:S05]  /*0520*/  @P0 BRA `(.L_x_9) ;  /* 0x0000000000480947 */ /* 0x000fea0003800000 */
[----:B------:R-:W1:Y:S01]  /*0530*/  S2UR UR4, SR_CgaCtaId ;  /* 0x00000000000479c3 */ /* 0x000e620000008800 */
[----:B------:R-:W-:Y:S01]  /*0540*/  UMOV UR5, 0x400 ;  /* 0x0000040000057882 */ /* 0x000fe20000000000 */
[----:B------:R-:W-:Y:S01]  /*0550*/  UMOV UR8, 0x1 ;  /* 0x0000000100087882 */ /* 0x000fe20000000000 */
[----:B------:R-:W-:Y:S01]  /*0560*/  UMOV UR6, 0x2 ;  /* 0x0000000200067882 */ /* 0x000fe20000000000 */
[----:B------:R-:W-:-:S04]  /*0570*/  UIADD3 UR8, UPT, UPT, -UR8, 0x100000, URZ ;  /* 0x0010000008087890 */ /* 0x000fc8000fffe1ff */
[----:B------:R-:W-:Y:S02]  /*0580*/  USHF.L.U32 UR9, UR8, 0xb, URZ ;  /* 0x0000000b08097899 */ /* 0x000fe400080006ff */
[----:B------:R-:W-:Y:S02]  /*0590*/  USHF.L.U32 UR8, UR8, 0x1, URZ ;  /* 0x0000000108087899 */ /* 0x000fe400080006ff */
[----:B------:R-:W-:-:S04]  /*05a0*/  UIADD3 UR6, UPT, UPT, -UR6, 0x100000, URZ ;  /* 0x0010000006067890 */ /* 0x000fc8000fffe1ff */
[----:B------:R-:W-:Y:S02]  /*05b0*/  USHF.L.U32 UR7, UR6, 0xb, URZ ;  /* 0x0000000b06077899 */ /* 0x000fe400080006ff */
[----:B------:R-:W-:Y:S01]  /*05c0*/  USHF.L.U32 UR6, UR6, 0x1, URZ ;  /* 0x0000000106067899 */ /* 0x000fe200080006ff */
[----:B------:R-:W-:Y:S01]  /*05d0*/  ELECT P0, URZ, PT ;  /* 0x0000000000ff782f */ /* 0x000fe20003800000 */
[----:B-1----:R-:W-:Y:S01]  /*05e0*/  ULEA UR4, UR4, UR5, 0x18 ;  /* 0x0000000504047291 */ /* 0x002fe2000f8ec0ff */
[----:B------:R-:W1:Y:S11]  /*05f0*/  FENCE.VIEW.ASYNC.S ;  /* 0x00000000000073c6 */ /* 0x000e760000000000 */
[----:B-1----:R1:W3:Y:S01]  /*0600*/  SYNCS.EXCH.64 URZ, [UR4], UR8 ;  /* 0x0000000804ff75b2 */ /* 0x0022e20008000100 */
[----:B------:R1:W4:Y:S01]  /*0610*/  SYNCS.EXCH.64 URZ, [UR4+0x10], UR6 ;  /* 0x0000100604ff75b2 */ /* 0x0003220008000100 */
[----:B------:R1:W1:Y:S01]  /*0620*/  SYNCS.EXCH.64 URZ, [UR4+0x8], UR8 ;  /* 0x0000080804ff75b2 */ /* 0x0002620008000100 */
[----:B------:R1:W1:Y:S01]  /*0630*/  SYNCS.EXCH.64 URZ, [UR4+0x18], UR6 ;  /* 0x0000180604ff75b2 */ /* 0x0002620008000100 */
[----:B------:R-:W-:Y:S01]  /*0640*/  NOP ;  /* 0x0000000000007918 */ /* 0x000fe20000000000 */
.L_x_9:
[----:B------:R-:W2:Y:S01]  /*0650*/  SHFL.IDX PT, R2, R82, RZ, 0x1f ;  /* 0x00001fff52027589 */ /* 0x000ea200000e0000 */
[----:B------:R-:W-:Y:S01]  /*0660*/  NOP ;  /* 0x0000000000007918 */ /* 0x000fe20000000000 */
[----:B--2---:R-:W-:-:S13]  /*0670*/  ISETP.NE.AND P0, PT, R2, 0x1, PT ;  /* 0x000000010200780c */ /* 0x004fda0003f05270 */
[----:B------:R-:W-:Y:S05]  /*0680*/  @P0 BRA `(.L_x_10) ;  /* 0x0000000000580947 */ /* 0x000fea0003800000 */
[----:B-1----:R-:W1:Y:S01]  /*0690*/  S2UR UR4, SR_CgaCtaId ;  /* 0x00000000000479c3 */ /* 0x002e620000008800 */
        /* <DEDUP_REMOVED lines=12> */
[----:B-1----:R2:W1:Y:S01]  /*0760*/  SYNCS.EXCH.64 URZ, [UR4+0x20], UR8 ;  /* 0x0000200804ff75b2 */ /* 0x0024620008000100 */
[----:B------:R2:W1:Y:S01]  /*0770*/  SYNCS.EXCH.64 URZ, [UR4+0x40], UR6 ;  /* 0x0000400604ff75b2 */ /* 0x0004620008000100 */
[----:B------:R2:W1:Y:S01]  /*0780*/  SYNCS.EXCH.64 URZ, [UR4+0x28], UR8 ;  /* 0x0000280804ff75b2 */ /* 0x0004620008000100 */
[----:B------:R2:W1:Y:S01]  /*0790*/  SYNCS.EXCH.64 URZ, [UR4+0x48], UR6 ;  /* 0x0000480604ff75b2 */ /* 0x0004620008000100 */
[----:B------:R2:W1:Y:S01]  /*07a0*/  SYNCS.EXCH.64 URZ, [UR4+0x30], UR8 ;  /* 0x0000300804ff75b2 */ /* 0x0004620008000100 */
[----:B------:R2:W1:Y:S01]  /*07b0*/  SYNCS.EXCH.64 URZ, [UR4+0x50], UR6 ;  /* 0x0000500604ff75b2 */ /* 0x0004620008000100 */
[----:B------:R2:W1:Y:S01]  /*07c0*/  SYNCS.EXCH.64 URZ, [UR4+0x38], UR8 ;  /* 0x0000380804ff75b2 */ /* 0x0004620008000100 */
[----:B------:R2:W1:Y:S02]  /*07d0*/  SYNCS.EXCH.64 URZ, [UR4+0x58], UR6 ;  /* 0x0000580604ff75b2 */ /* 0x0004640008000100 */
[----:B--2---:R-:W-:Y:S01]  /*07e0*/  NOP ;  /* 0x0000000000007918 */ /* 0x004fe20000000000 */
.L_x_10:
[----:B------:R-:W2:Y:S01]  /*07f0*/  SHFL.IDX PT, R2, R82, RZ, 0x1f ;  /* 0x00001fff52027589 */ /* 0x000ea200000e0000 */
[----:B------:R-:W-:Y:S01]  /*0800*/  NOP ;  /* 0x0000000000007918 */ /* 0x000fe20000000000 */
[----:B--2---:R-:W-:-:S13]  /*0810*/  ISETP.NE.AND P0, PT, R2, 0x3, PT ;  /* 0x000000030200780c */ /* 0x004fda0003f05270 */
[----:B------:R-:W-:Y:S05]  /*0820*/  @P0 BRA `(.L_x_11) ;  /* 0x0000000000300947 */ /* 0x000fea0003800000 */
[----:B-1----:R-:W1:Y:S01]  /*0830*/  S2UR UR4, SR_CgaCtaId ;  /* 0x00000000000479c3 */ /* 0x002e620000008800 */
[----:B------:R-:W-:Y:S01]  /*0840*/  UMOV UR6, 0x400 ;  /* 0x0000040000067882 */ /* 0x000fe20000000000 */
[----:B------:R-:W-:Y:S01]  /*0850*/  UMOV UR5, 0x20 ;  /* 0x0000002000057882 */ /* 0x000fe20000000000 */
[----:B------:R-:W-:Y:S01]  /*0860*/  ELECT P0, URZ, PT ;  /* 0x0000000000ff782f */ /* 0x000fe20003800000 */
[----:B-1----:R-:W-:Y:S02]  /*0870*/  ULEA UR6, UR4, UR6, 0x18 ;  /* 0x0000000604067291 */ /* 0x002fe4000f8ec0ff */
[----:B------:R-:W-:-:S04]  /*0880*/  UIADD3 UR4, UPT, UPT, -UR5, 0x100000, URZ ;  /* 0x0010000005047890 */ /* 0x000fc8000fffe1ff */
[----:B------:R-:W-:Y:S02]  /*0890*/  USHF.L.U32 UR5, UR4, 0xb, URZ ;  /* 0x0000000b04057899 */ /* 0x000fe400080006ff */
[----:B------:R-:W-:Y:S01]  /*08a0*/  USHF.L.U32 UR4, UR4, 0x1, URZ ;  /* 0x0000000104047899 */ /* 0x000fe200080006ff */
[----:B------:R-:W1:Y:S11]  /*08b0*/  FENCE.VIEW.ASYNC.S ;  /* 0x00000000000073c6 */ /* 0x000e760000000000 */
[----:B-1----:R2:W1:Y:S01]  /*08c0*/  SYNCS.EXCH.64 URZ, [UR6+0x60], UR4 ;  /* 0x0000600406ff75b2 */ /* 0x0024620008000100 */
[----:B------:R2:W1:Y:S02]  /*08d0*/  SYNCS.EXCH.64 URZ, [UR6+0x68], UR4 ;  /* 0x0000680406ff75b2 */ /* 0x0004640008000100 */
[----:B--2---:R-:W-:Y:S01]  /*08e0*/  NOP ;  /* 0x0000000000007918 */ /* 0x004fe20000000000 */
.L_x_11:
[----:B------:R-:W2:Y:S01]  /*08f0*/  SHFL.IDX PT, R2, R82, RZ, 0x1f ;  /* 0x00001fff52027589 */ /* 0x000ea200000e0000 */
[----:B------:R-:W-:Y:S01]  /*0900*/  NOP ;  /* 0x0000000000007918 */ /* 0x000fe20000000000 */
[----:B--2---:R-:W-:-:S13]  /*0910*/  ISETP.NE.AND P0, PT, R2, 0x4, PT ;  /* 0x000000040200780c */ /* 0x004fda0003f05270 */
[----:B------:R-:W-:Y:S05]  /*0920*/  @P0 BRA `(.L_x_12) ;  /* 0x00000000004c0947 */ /* 0x000fea0003800000 */
[----:B-1----:R-:W1:Y:S01]  /*0930*/  S2UR UR6, SR_CgaCtaId ;  /* 0x00000000000679c3 */ /* 0x002e620000008800 */
[----:B------:R-:W-:Y:S01]  /*0940*/  UMOV UR4, 0x1e0 ;  /* 0x000001e000047882 */ /* 0x000fe20000000000 */
[----:B------:R-:W-:Y:S01]  /*0950*/  UMOV UR5, 0x400 ;  /* 0x0000040000057882 */ /* 0x000fe20000000000 */
[----:B------:R-:W-:Y:S01]  /*0960*/  USEL UR4, UR4, 0x1a0, UP3 ;  /* 0x000001a004047887 */ /* 0x000fe20009800000 */
[----:B------:R-:W-:Y:S01]  /*0970*/  UMOV UR8, 0x1 ;  /* 0x0000000100087882 */ /* 0x000fe20000000000 */
[----:B------:R-:W-:Y:S01]  /*0980*/  ELECT P0, URZ, PT ;  /* 0x0000000000ff782f */ /* 0x000fe20003800000 */
[----:B------:R-:W-:-:S04]  /*0990*/  UIADD3 UR8, UPT, UPT, -UR8, 0x100000, URZ ;  /* 0x0010000008087890 */ /* 0x000fc8000fffe1ff */
[----:B------:R-:W-:Y:S02]  /*09a0*/  USHF.L.U32 UR9, UR8, 0xb, URZ ;  /* 0x0000000b08097899 */ /* 0x000fe400080006ff */
[----:B------:R-:W-:Y:S02]  /*09b0*/  USHF.L.U32 UR8, UR8, 0x1, URZ ;  /* 0x0000000108087899 */ /* 0x000fe400080006ff */
[----:B-1----:R-:W-:Y:S02]  /*09c0*/  ULEA UR6, UR6, UR5, 0x18 ;  /* 0x0000000506067291 */ /* 0x002fe4000f8ec0ff */
[----:B------:R-:W-:-:S04]  /*09d0*/  UIADD3 UR4, UPT, UPT, -UR4, 0x100000, URZ ;  /* 0x0010000004047890 */ /* 0x000fc8000fffe1ff */
[----:B------:R-:W-:Y:S02]  /*09e0*/  USHF.L.U32 UR5, UR4, 0xb, URZ ;  /* 0x0000000b04057899 */ /* 0x000fe400080006ff */
[----:B------:R-:W-:Y:S01]  /*09f0*/  USHF.L.U32 UR4, UR4, 0x1, URZ ;  /* 0x0000000104047899 */ /* 0x000fe200080006ff */
[----:B------:R-:W1:Y:S03]  /*0a00*/  FENCE.VIEW.ASYNC.S ;  /* 0x00000000000073c6 */ /* 0x000e660000000000 */
[----:B-1----:R2:W1:Y:S08]  /*0a10*/  SYNCS.EXCH.64 URZ, [UR6+0x70], UR8 ;  /* 0x0000700806ff75b2 */ /* 0x0024700008000100 */
[----:B------:R2:W1:Y:S01]  /*0a20*/  SYNCS.EXCH.64 URZ, [UR6+0x80], UR4 ;  /* 0x0000800406ff75b2 */ /* 0x0004620008000100 */
[----:B------:R2:W1:Y:S01]  /*0a30*/  SYNCS.EXCH.64 URZ, [UR6+0x78], UR8 ;  /* 0x0000780806ff75b2 */ /* 0x0004620008000100 */
[----:B------:R2:W1:Y:S02]  /*0a40*/  SYNCS.EXCH.64 URZ, [UR6+0x88], UR4 ;  /* 0x0000880406ff75b2 */ /* 0x0004640008000100 */
[----:B--2---:R-:W-:Y:S01]  /*0a50*/  NOP ;  /* 0x0000000000007918 */ /* 0x004fe20000000000 */
.L_x_12:
        /* <DEDUP_REMOVED lines=26> */
.L_x_13:
[----:B------:R-:W2:Y:S01]  /*0c00*/  SHFL.IDX PT, R2, R82, RZ, 0x1f ;  /* 0x00001fff52027589 */ /* 0x000ea200000e0000 */
[----:B------:R-:W1:Y:S01]  /*0c10*/  S2UR UR47, SR_CgaCtaId ;  /* 0x00000000002f79c3 */ /* 0x000e620000008800 */
[----:B------:R-:W-:Y:S01]  /*0c20*/  NOP ;  /* 0x0000000000007918 */ /* 0x000fe20000000000 */
[----:B--2---:R-:W-:-:S13]  /*0c30*/  ISETP.NE.AND P0, PT, R2, 0x3, PT ;  /* 0x000000030200780c */ /* 0x004fda0003f05270 */
[----:B-1----:R-:W-:Y:S05]  /*0c40*/  @P0 BRA `(.L_x_14) ;  /* 0x0000000000340947 */ /* 0x002fea0003800000 */
[----:B------:R-:W-:Y:S01]  /*0c50*/  UMOV UR4, 0x400 ;  /* 0x0000040000047882 */ /* 0x000fe20000000000 */
[----:B------:R-:W-:Y:S01]  /*0c60*/  UMOV UR6, 0x20 ;  /* 0x0000002000067882 */ /* 0x000fe20000000000 */
[----:B------:R-:W-:Y:S02]  /*0c70*/  ULEA UR4, UR47, UR4, 0x18 ;  /* 0x000000042f047291 */ /* 0x000fe4000f8ec0ff */
[----:B------:R-:W-:-:S04]  /*0c80*/  UIADD3 UR6, UPT, UPT, -UR6, 0x100000, URZ ;  /* 0x0010000006067890 */ /* 0x000fc8000fffe1ff */
[----:B------:R-:W-:Y:S02]  /*0c90*/  USHF.L.U32 UR7, UR6, 0xb, URZ ;  /* 0x0000000b06077899 */ /* 0x000fe400080006ff */
[----:B------:R-:W-:Y:S01]  /*0ca0*/  USHF.L.U32 UR6, UR6, 0x1, URZ ;  /* 0x0000000106067899 */ /* 0x000fe200080006ff */
[----:B------:R-:W-:Y:S01]  /*0cb0*/  ELECT P0, URZ, PT ;  /* 0x0000000000ff782f */ /* 0x000fe20003800000 */
[----:B------:R-:W1:Y:S10]  /*0cc0*/  FENCE.VIEW.ASYNC.S ;  /* 0x00000000000073c6 */ /* 0x000e740000000000 */
[----:B-1----:R1:W2:Y:S01]  /*0cd0*/  SYNCS.EXCH.64 URZ, [UR4+0xd0], UR6 ;  /* 0x0000d00604ff75b2 */ /* 0x0022a20008000100 */
[----:B------:R1:W1:Y:S01]  /*0ce0*/  SYNCS.EXCH.64 URZ, [UR4+0xe0], UR6 ;  /* 0x0000e00604ff75b2 */ /* 0x0002620008000100 */
[----:B------:R1:W1:Y:S01]  /*0cf0*/  SYNCS.EXCH.64 URZ, [UR4+0xd8], UR6 ;  /* 0x0000d80604ff75b2 */ /* 0x0002620008000100 */
[----:B------:R1:W1:Y:S01]  /*0d00*/  SYNCS.EXCH.64 URZ, [UR4+0xe8], UR6 ;  /* 0x0000e80604ff75b2 */ /* 0x0002620008000100 */
[----:B------:R-:W-:Y:S01]  /*0d10*/  NOP ;  /* 0x0000000000007918 */ /* 0x000fe20000000000 */
.L_x_14:
[----:B-1----:R-:W1:Y:S01]  /*0d20*/  LDCU UR4, c[0x0][0x36c] ;  /* 0x00006d80ff0477ac */ /* 0x002e620008000800 */
[----:B------:R-:W-:Y:S01]  /*0d30*/  ISETP.NE.OR P3, PT, R0, 0x2, !P3 ;  /* 0x000000020000780c */ /* 0x000fe20005f65670 */
[----:B------:R-:W-:Y:S01]  /*0d40*/  NOP ;  /* 0x0000000000007918 */ /* 0x000fe20000000000 */
[----:B------:R-:W-:Y:S01]  /*0d50*/  LOP3.LUT R0, R93, 0x1f, RZ, 0xc0, !PT ;  /* 0x0000001f5d007812 */ /* 0x000fe200078ec0ff */
[----:B------:R-:W-:Y:S02]  /*0d60*/  UISETP.NE.AND UP4, UPT, UR18, URZ, UPT ;  /* 0x000000ff1200728c */ /* 0x000fe4000bf85270 */
[----:B-1----:R-:W-:-:S09]  /*0d70*/  UISETP.EQ.U32.AND UP5, UPT, UR4, 0x1, UPT ;  /* 0x000000010400788c */ /* 0x002fd2000bfa2070 */
[----:B------:R-:W-:Y:S05]  /*0d80*/  BRA.U !UP5, `(.L_x_15) ;  /* 0x000000010d087547 */ /* 0x000fea000b800000 */
[----:B--234-:R-:W-:Y:S01]  /*0d90*/  UCGABAR_ARV ;  /* 0x00000000000079c7 */ /* 0x01cfe20008000000 */
[----:B------:R-:W-:Y:S05]  /*0da0*/  BRA `(.L_x_16) ;  /* 0x0000000000047947 */ /* 0x000fea0003800000 */
.L_x_15:
[----:B--234-:R-:W-:Y:S01]  /*0db0*/  NOP ;  /* 0x0000000000007918 */ /* 0x01cfe20000000000 */
.L_x_16:
[----:B------:R-:W1:Y:S01]  /*0dc0*/  S2UR UR24, SR_CTAID.X ;  /* 0x00000000001879c3 */ /* 0x000e620000002500 */
[----:B------:R-:W-:-:S05]  /*0dd0*/  CS2R.32 R83, SR_CgaSize ;  /* 0x0000000000537805 */ /* 0x000fca0000008a00 */
[----:B------:R-:W-:-:S05]  /*0de0*/  IMAD R83, R83, -0xa0, RZ ;  /* 0xffffff6053537824 */ /* 0x000fca00078e02ff */
[----:B------:R-:W-:-:S14]  /*0df0*/  R2UR UR5, R83 ;  /* 0x00000000530572ca */ /* 0x000fdc00000e0000 */
[----:B------:R-:W2:Y:S01]  /*0e00*/  LDCU UR5, c[0x0][UR5+0x2b0] ;  /* 0x00005600050577ac */ /* 0x000ea20008000800 */
[----:B------:R-:W-:-:S05]  /*0e10*/  CS2R.32 R83, SR_CgaSize ;  /* 0x0000000000537805 */ /* 0x000fca0000008a00 */
[----:B------:R-:W-:-:S05]  /*0e20*/  IMAD R83, R83, -0xa0, RZ ;  /* 0xffffff6053537824 */ /* 0x000fca00078e02ff */
[----:B------:R-:W-:-:S14]  /*0e30*/  R2UR UR4, R83 ;  /* 0x00000000530472ca */ /* 0x000fdc00000e0000 */
[----:B------:R-:W3:Y:S01]  /*0e40*/  LDCU UR4, c[0x0][UR4+0x2b4] ;  /* 0x00005680040477ac */ /* 0x000ee20008000800 */
[----:B------:R-:W4:Y:S01]  /*0e50*/  S2UR UR28, SR_CTAID.Y ;  /* 0x00000000001c79c3 */ /* 0x000f220000002600 */
[----:B------:R-:W-:-:S05]  /*0e60*/  CS2R.32 R83, SR_CgaSize ;  /* 0x0000000000537805 */ /* 0x000fca0000008a00 */
[----:B------:R-:W-:-:S05]  /*0e70*/  IMAD R83, R83, -0xa0, RZ ;  /* 0xffffff6053537824 */ /* 0x000fca00078e02ff */
[----:B------:R-:W-:-:S14]  /*0e80*/  R2UR UR6, R83 ;  /* 0x00000000530672ca */ /* 0x000fdc00000e0000 */
[----:B------:R-:W3:Y:S01]  /*0e90*/  LDCU UR6, c[0x0][UR6+0x2a0] ;  /* 0x00005400060677ac */ /* 0x000ee20008000800 */
[----:B------:R-:W-:-:S05]  /*0ea0*/  CS2R.32 R83, SR_CgaSize ;  /* 0x0000000000537805 */ /* 0x000fca0000008a00 */
[----:B------:R-:W-:-:S05]  /*0eb0*/  IMAD R83, R83, -0xa0, RZ ;  /* 0xffffff6053537824 */ /* 0x000fca00078e02ff */
[----:B------:R-:W-:-:S14]  /*0ec0*/  R2UR UR63, R83 ;  /* 0x00000000533f72ca */ /* 0x000fdc00000e0000 */
[----:B------:R-:W3:Y:S01]  /*0ed0*/  LDCU UR63, c[0x0][UR63+0x2a4] ;  /* 0x000054803f3f77ac */ /* 0x000ee20008000800 */
[----:B------:R-:W-:Y:S01]  /*0ee0*/  USHF.L.U32 UR23, UR47, 0xd, URZ ;  /* 0x0000000d2f177899 */ /* 0x000fe200080006ff */
[----:B------:R-:W3:Y:S01]  /*0ef0*/  LDCU UR19, c[0x0][0xb24] ;  /* 0x00016480ff1377ac */ /* 0x000ee20008000800 */
[----:B------:R-:W3:Y:S01]  /*0f00*/  LDCU UR42, c[0x0][0xb24] ;  /* 0x00016480ff2a77ac */ /* 0x000ee20008000800 */
[----:B-1----:R-:W-:Y:S01]  /*0f10*/  I2FP.F32.U32 R3, UR24 ;  /* 0x0000001800037c45 */ /* 0x002fe20008201000 */
[----:B------:R-:W1:Y:S04]  /*0f20*/  LDCU UR22, c[0x0][0xb30] ;  /* 0x00016600ff1677ac */ /* 0x000e680008000800 */
[----:B--2---:R-:W-:Y:S01]  /*0f30*/  FMUL R3, R3, UR5 ;  /* 0x0000000503037c20 */ /* 0x004fe20008400000 */
[----:B------:R-:W-:Y:S01]  /*0f40*/  ULOP3.LUT UR23, UR23, 0x2000, URZ, 0xc0, !UPT ;  /* 0x0000200017177892 */ /* 0x000fe2000f8ec0ff */
[----:B----4-:R-:W-:-:S04]  /*0f50*/  I2FP.F32.U32 R2, UR28 ;  /* 0x0000001c00027c45 */ /* 0x010fc80008201000 */
[----:B------:R-:W2:Y:S01]  /*0f60*/  F2I.U32.TRUNC.NTZ R3, R3 ;  /* 0x0000000300037305 */ /* 0x000ea2000020f000 */
[----:B---3--:R-:W-:-:S07]  /*0f70*/  FMUL R2, R2, UR4 ;  /* 0x0000000402027c20 */ /* 0x008fce0008400000 */
[----:B------:R-:W3:Y:S01]  /*0f80*/  F2I.U32.TRUNC.NTZ R2, R2 ;  /* 0x0000000200027305 */ /* 0x000ee2000020f000 */
[----:B--2---:R-:W-:Y:S02]  /*0f90*/  R2UR UR5, R3 ;  /* 0x00000000030572ca */ /* 0x004fe400000e0000 */
[----:B---3--:R-:W-:Y:S02]  /*0fa0*/  R2UR UR4, R2 ;  /* 0x00000000020472ca */ /* 0x008fe400000e0000 */
[----:B------:R-:W-:-:S09]  /*0fb0*/  PRMT R2, RZ, 0x7610, R2 ;  /* 0x00007610ff027816 */ /* 0x000fd20000000002 */
[----:B------:R-:W-:-:S04]  /*0fc0*/  UIADD3 UR5, UPT, UPT, -UR5, URZ, URZ ;  /* 0x000000ff05057290 */ /* 0x000fc8000fffe1ff */
[----:B------:R-:W-:Y:S02]  /*0fd0*/  UIMAD UR5, UR6, UR5, UR24 ;  /* 0x00000005060572a4 */ /* 0x000fe4000f8e0218 */
[----:B------:R-:W-:-:S04]  /*0fe0*/  UIADD3 UR4, UPT, UPT, -UR4, URZ, URZ ;  /* 0x000000ff04047290 */ /* 0x000fc8000fffe1ff */
[----:B------:R-:W-:Y:S01]  /*0ff0*/  IMAD.U32 R83, RZ, RZ, UR5 ;  /* 0x00000005ff537e24 */ /* 0x000fe2000f8e00ff */
[----:B------:R-:W-:Y:S01]  /*1000*/  UIMAD UR63, UR63, UR4, UR28 ;  /* 0x000000043f3f72a4 */ /* 0x000fe2000f8e021c */
[----:B-1----:R-:W-:Y:S11]  /*1010*/  BRA.U UP4, `(.L_x_17) ;  /* 0x0000000104287547 */ /* 0x002ff6000b800000 */
[----:B------:R-:W-:Y:S01]  /*1020*/  R2UR UR6, R83 ;  /* 0x00000000530672ca */ /* 0x000fe200000e0000 */
[----:B------:R-:W-:-:S12]  /*1030*/  UISETP.NE.AND UP0, UPT, UR63, URZ, UPT ;  /* 0x000000ff3f00728c */ /* 0x000fd8000bf05270 */
[----:B------:R-:W-:-:S04]  /*1040*/  UISETP.EQ.OR UP0, UPT, UR6, URZ, !UP0 ;  /* 0x000000ff0600728c */ /* 0x000fc8000c702670 */
[----:B------:R-:W-:Y:S02]  /*1050*/  USEL UR5, URZ, 0x1, !UP0 ;  /* 0x00000001ff057887 */ /* 0x000fe4000c000000 */
[----:B------:R-:W-:-:S04]  /*1060*/  UISETP.NE.AND UP0, UPT, UR63, URZ, UPT ;  /* 0x000000ff3f00728c */ /* 0x000fc8000bf05270 */
[----:B------:R-:W-:Y:S02]  /*1070*/  USEL UR4, URZ, 0x2, UP0 ;  /* 0x00000002ff047887 */ /* 0x000fe40008000000 */
[----:B------:R-:W-:-:S04]  /*1080*/  UISETP.NE.AND UP0, UPT, UR6, 0x1, UPT ;  /* 0x000000010600788c */ /* 0x000fc8000bf05270 */
[----:B------:R-:W-:-:S04]  /*1090*/  USEL UR4, UR4, 0x2, UP0 ;  /* 0x0000000204047887 */ /* 0x000fc80008000000 */
[----:B------:R-:W-:-:S06]  /*10a0*/  UIADD3 UR4, UPT, UPT, UR5, UR4, URZ ;  /* 0x0000000405047290 */ /* 0x000fcc000fffe0ff */
[----:B------:R-:W-:-:S07]  /*10b0*/  MOV R2, UR4 ;  /* 0x0000000400027c02 */ /* 0x000fce0008000f00 */
.L_x_17:
[----:B------:R-:W1:Y:S01]  /*10c0*/  S2UR UR36, SR_CTAID.Z ;  /* 0x00000000002479c3 */ /* 0x000e620000002700 */
[----:B------:R-:W-:-:S09]  /*10d0*/  UISETP.GE.AND UP0, UPT, UR19, 0x1, UPT ;  /* 0x000000011300788c */ /* 0x000fd2000bf06270 */
[----:B------:R-:W-:Y:S05]  /*10e0*/  BRA.U !UP0, `(.L_x_18) ;  /* 0x0000000108d07547 */ /* 0x000fea000b800000 */
[----:B------:R-:W2:Y:S01]  /*10f0*/  LDCU UR20, c[0x0][0xb0c] ;  /* 0x00016180ff1477ac */ /* 0x000ea20008000800 */
[----:B------:R-:W3:Y:S01]  /*1100*/  LDCU.128 UR12, c[0x0][0xb10] ;  /* 0x00016200ff0c77ac */ /* 0x000ee20008000c00 */
[----:B------:R-:W4:Y:S01]  /*1110*/  LDCU UR6, c[0x0][0x370] ;  /* 0x00006e00ff0677ac */ /* 0x000f220008000800 */
[----:B------:R-:W1:Y:S01]  /*1120*/  LDCU UR7, c[0x0][0x374] ;  /* 0x00006e80ff0777ac */ /* 0x000e620008000800 */
[----:B------:R-:W1:Y:S01]  /*1130*/  LDCU UR21, c[0x0][0xb20] ;  /* 0x00016400ff1577ac */ /* 0x000e620008000800 */
[----:B--2---:R-:W-:Y:S02]  /*1140*/  UISETP.NE.AND UP0, UPT, UR20, 0x1, UPT ;  /* 0x000000011400788c */ /* 0x004fe4000bf05270 */
[----:B---3--:R-:W-:Y:S01]  /*1150*/  UIMAD.WIDE.U32 UR4, UR24, UR12, URZ ;  /* 0x0000000c180472a5 */ /* 0x008fe2000f8e00ff */
[----:B------:R-:W2:Y:S01]  /*1160*/  LDCU.64 UR8, c[0x0][0xb28] ;  /* 0x00016500ff0877ac */ /* 0x000ea20008000a00 */
[----:B----4-:R-:W-:Y:S02]  /*1170*/  UIMAD.WIDE.U32 UR10, UR6, UR12, URZ ;  /* 0x0000000c060a72a5 */ /* 0x010fe4000f8e00ff */
[----:B------:R-:W-:-:S02]  /*1180*/  USHF.R.U32.HI UR5, URZ, UR13, UR5 ;  /* 0x0000000dff057299 */ /* 0x000fc40008011605 */
[----:B------:R-:W-:Y:S02]  /*1190*/  UISETP.NE.AND UP2, UPT, UR19, 0x1, UPT ;  /* 0x000000011300788c */ /* 0x000fe4000bf45270 */
[----:B------:R-:W-:Y:S01]  /*11a0*/  USEL UR5, UR24, UR5, !UP0 ;  /* 0x0000000518057287 */ /* 0x000fe2000c000000 */
[----:B------:R-:W-:Y:S01]  /*11b0*/  UMOV UR10, UR11 ;  /* 0x0000000b000a7c82 */ /* 0x000fe20008000000 */
[----:B------:R-:W-:Y:S02]  /*11c0*/  UIMAD.WIDE.U32 UR16, UR28, UR15, URZ ;  /* 0x0000000f1c1072a5 */ /* 0x000fe4000f8e00ff */
[----:B------:R-:W-:Y:S02]  /*11d0*/  @UP0 USHF.R.U32.HI UR6, URZ, UR13, UR10 ;  /* 0x0000000dff060299 */ /* 0x000fe4000801160a */
[----:B------:R-:W-:Y:S02]  /*11e0*/  UISETP.NE.AND UP0, UPT, UR14, 0x1, UPT ;  /* 0x000000010e00788c */ /* 0x000fe4000bf05270 */
[----:B-1----:R-:W-:-:S02]  /*11f0*/  UIMAD.WIDE.U32 UR10, UR7, UR15, URZ ;  /* 0x0000000f070a72a5 */ /* 0x002fc4000f8e00ff */
[----:B--2---:R-:W-:Y:S01]  /*1200*/  UIMAD.WIDE.U32 UR12, UR6, UR8, URZ ;  /* 0x00000008060c72a5 */ /* 0x004fe2000f8e00ff */
[----:B------:R-:W-:Y:S02]  /*1210*/  UMOV UR4, UR17 ;  /* 0x0000001100047c82 */ /* 0x000fe40008000000 */
[----:B------:R-:W-:Y:S02]  /*1220*/  USHF.R.U32.HI UR4, URZ, UR21, UR4 ;  /* 0x00000015ff047299 */ /* 0x000fe40008011604 */
[----:B------:R-:W-:Y:S02]  /*1230*/  UMOV UR10, UR11 ;  /* 0x0000000b000a7c82 */ /* 0x000fe40008000000 */
[----:B------:R-:W-:Y:S01]  /*1240*/  UMOV UR12, UR13 ;  /* 0x0000000d000c7c82 */ /* 0x000fe20008000000 */
[----:B------:R-:W-:Y:S02]  /*1250*/  @UP0 USHF.R.U32.HI UR7, URZ, UR21, UR10 ;  /* 0x00000015ff070299 */ /* 0x000fe4000801160a */
[----:B------:R-:W-:-:S02]  /*1260*/  USEL UR4, UR28, UR4, !UP0 ;  /* 0x000000041c047287 */ /* 0x000fc4000c000000 */
[----:B------:R-:W-:Y:S02]  /*1270*/  UIMAD.WIDE.U32 UR10, UR7, UR8, URZ ;  /* 0x00000008070a72a5 */ /* 0x000fe4000f8e00ff */
[----:B------:R-:W-:Y:S02]  /*1280*/  @UP2 USHF.R.U32.HI UR6, URZ, UR9, UR12 ;  /* 0x00000009ff062299 */ /* 0x000fe4000801160c */
[----:B------:R-:W-:-:S03]  /*1290*/  UIMAD.WIDE.U32 UR12, UR4, UR8, URZ ;  /* 0x00000008040c72a5 */ /* 0x000fc6000f8e00ff */
[----:B------:R-:W-:Y:S02]  /*12a0*/  UMOV UR10, UR11 ;  /* 0x0000000b000a7c82 */ /* 0x000fe40008000000 */
[----:B------:R-:W-:Y:S02]  /*12b0*/  @UP2 USHF.R.U32.HI UR7, URZ, UR9, UR10 ;  /* 0x00000009ff072299 */ /* 0x000fe4000801160a */
[----:B------:R-:W-:Y:S02]  /*12c0*/  UIMAD UR10, UR6, UR19, URZ ;  /* 0x00000013060a72a4 */ /* 0x000fe4000f8e02ff */
[----:B------:R-:W-:-:S04]  /*12d0*/  UIMAD UR7, UR7, UR19, URZ ;  /* 0x00000013070772a4 */ /* 0x000fc8000f8e02ff */
[----:B------:R-:W-:-:S03]  /*12e0*/  UISETP.GE.AND UP0, UPT, UR4, UR7, UPT ;  /* 0x000000070400728c */ /* 0x000fc6000bf06270 */
[----:B------:R-:W-:Y:S01]  /*12f0*/  UMOV UR7, UR13 ;  /* 0x0000000d00077c82 */ /* 0x000fe20008000000 */
[----:B------:R-:W-:Y:S02]  /*1300*/  UISETP.GE.OR UP0, UPT, UR5, UR10, UP0 ;  /* 0x0000000a0500728c */ /* 0x000fe40008706670 */
[----:B------:R-:W-:Y:S02]  /*1310*/  UIMAD.WIDE.U32 UR10, UR5, UR8, URZ ;  /* 0x00000008050a72a5 */ /* 0x000fe4000f8e00ff */
[----:B------:R-:W-:Y:S02]  /*1320*/  USHF.R.U32.HI UR7, URZ, UR9, UR7 ;  /* 0x00000009ff077299 */ /* 0x000fe40008011607 */
[----:B------:R-:W-:Y:S02]  /*1330*/  UIADD3 UR10, UPT, UPT, -UR4, URZ, URZ ;  /* 0x000000ff040a7290 */ /* 0x000fe4000fffe1ff */
[----:B------:R-:W-:Y:S02]  /*1340*/  USEL UR7, UR4, UR7, !UP2 ;  /* 0x0000000704077287 */ /* 0x000fe4000d000000 */
[----:B------:R-:W-:Y:S01]  /*1350*/  UIMAD UR10, UR14, UR10, UR28 ;  /* 0x0000000a0e0a72a4 */ /* 0x000fe2000f8e021c */
[----:B------:R-:W-:Y:S01]  /*1360*/  @!UP0 UMOV UR8, UR11 ;  /* 0x0000000b00088c82 */ /* 0x000fe20008000000 */
[----:B------:R-:W-:-:S02]  /*1370*/  UIADD3 UR11, UPT, UPT, -UR5, URZ, URZ ;  /* 0x000000ff050b7290 */ /* 0x000fc4000fffe1ff */
[----:B------:R-:W-:Y:S02]  /*1380*/  @!UP0 USHF.R.U32.HI UR8, URZ, UR9, UR8 ;  /* 0x00000009ff088299 */ /* 0x000fe40008011608 */
[----:B------:R-:W-:Y:S02]  /*1390*/  UIADD3 UR9, UPT, UPT, -UR7, URZ, URZ ;  /* 0x000000ff07097290 */ /* 0x000fe4000fffe1ff */
[----:B------:R-:W-:Y:S02]  /*13a0*/  @!UP0 USEL UR8, UR5, UR8, !UP2 ;  /* 0x0000000805088287 */ /* 0x000fe4000d000000 */
[----:B------:R-:W-:Y:S02]  /*13b0*/  UIMAD UR9, UR19, UR9, UR4 ;  /* 0x00000009130972a4 */ /* 0x000fe4000f8e0204 */
[----:B------:R-:W-:Y:S02]  /*13c0*/  @!UP0 UIADD3 UR7, UPT, UPT, UR7, -UR8, URZ ;  /* 0x8000000807078290 */ /* 0x000fe4000fffe0ff */
[----:B------:R-:W-:-:S02]  /*13d0*/  @!UP0 UIMAD UR6, UR9, UR6, UR8 ;  /* 0x00000006090682a4 */ /* 0x000fc4000f8e0208 */
[----:B------:R-:W-:Y:S02]  /*13e0*/  @!UP0 UIMAD UR4, UR7, UR19, UR5 ;  /* 0x00000013070482a4 */ /* 0x000fe4000f8e0205 */
[----:B------:R-:W-:Y:S02]  /*13f0*/  UIMAD UR24, UR20, UR11, UR24 ;  /* 0x0000000b141872a4 */ /* 0x000fe4000f8e0218 */
[----:B------:R-:W-:Y:S01]  /*1400*/  UIMAD UR28, UR4, UR14, UR10 ;  /* 0x0000000e041c72a4 */ /* 0x000fe2000f8e020a */
[----:B------:R-:W-:Y:S02]  /*1410*/  @!UP0 UMOV UR5, UR6 ;  /* 0x0000000600058c82 */ /* 0x000fe40008000000 */
[----:B------:R-:W-:-:S12]  /*1420*/  UIMAD UR24, UR5, UR20, UR24 ;  /* 0x00000014051872a4 */ /* 0x000fd8000f8e0218 */
.L_x_18:
[----:B------:R-:W-:-:S09]  /*1430*/  UISETP.NE.AND UP0, UPT, UR22, 0x1, UPT ;  /* 0x000000011600788c */ /* 0x000fd2000bf05270 */
[----:B------:R-:W-:Y:S05]  /*1440*/  BRA.U UP0, `(.L_x_19) ;  /* 0x0000000100407547 */ /* 0x000fea000b800000 */
[----:B------:R-:W2:Y:S01]  /*1450*/  LDCU.128 UR8, c[0x0][0xb10] ;  /* 0x00016200ff0877ac */ /* 0x000ea20008000c00 */
[----:B------:R-:W3:Y:S01]  /*1460*/  LDCU UR12, c[0x0][0xb0c] ;  /* 0x00016180ff0c77ac */ /* 0x000ee20008000800 */
[----:B------:R-:W4:Y:S01]  /*1470*/  LDCU UR13, c[0x0][0xb20] ;  /* 0x00016400ff0d77ac */ /* 0x000f220008000800 */
[----:B--2---:R-:W-:Y:S02]  /*1480*/  UIMAD.WIDE.U32 UR4, UR24, UR8, URZ ;  /* 0x00000008180472a5 */ /* 0x004fe4000f8e00ff */
[----:B------:R-:W-:Y:S02]  /*1490*/  UIMAD.WIDE.U32 UR6, UR28, UR11, URZ ;  /* 0x0000000b1c0672a5 */ /* 0x000fe4000f8e00ff */
[----:B---3--:R-:W-:Y:S02]  /*14a0*/  UISETP.NE.AND UP0, UPT, UR12, 0x1, UPT ;  /* 0x000000010c00788c */ /* 0x008fe4000bf05270 */
[----:B------:R-:W-:-:S03]  /*14b0*/  USHF.R.U32.HI UR5, URZ, UR9, UR5 ;  /* 0x00000009ff057299 */ /* 0x000fc60008011605 */
[----:B------:R-:W-:Y:S01]  /*14c0*/  UMOV UR4, UR7 ;  /* 0x0000000700047c82 */ /* 0x000fe20008000000 */
[----:B------:R-:W-:Y:S02]  /*14d0*/  USEL UR5, UR24, UR5, !UP0 ;  /* 0x0000000518057287 */ /* 0x000fe4000c000000 */
[----:B------:R-:W-:Y:S02]  /*14e0*/  UISETP.NE.AND UP0, UPT, UR10, 0x1, UPT ;  /* 0x000000010a00788c */ /* 0x000fe4000bf05270 */
[----:B----4-:R-:W-:-:S04]  /*14f0*/  USHF.R.U32.HI UR4, URZ, UR13, UR4 ;  /* 0x0000000dff047299 */ /* 0x010fc80008011604 */
[----:B------:R-:W-:-:S04]  /*1500*/  USEL UR4, UR28, UR4, !UP0 ;  /* 0x000000041c047287 */ /* 0x000fc8000c000000 */
[----:B------:R-:W-:Y:S02]  /*1510*/  UIADD3 UR6, UPT, UPT, UR5, -UR4, URZ ;  /* 0x8000000405067290 */ /* 0x000fe4000fffe0ff */
[----:B------:R-:W-:Y:S02]  /*1520*/  UIADD3 UR4, UPT, UPT, -UR5, UR4, URZ ;  /* 0x0000000405047290 */ /* 0x000fe4000fffe1ff */
[----:B------:R-:W-:Y:S02]  /*1530*/  UIMAD UR28, UR6, UR10, UR28 ;  /* 0x0000000a061c72a4 */ /* 0x000fe4000f8e021c */
[----:B------:R-:W-:-:S12]  /*1540*/  UIMAD UR24, UR4, UR12, UR24 ;  /* 0x0000000c041872a4 */ /* 0x000fd8000f8e0218 */
.L_x_19:
[----:B------:R-:W-:Y:S01]  /*1550*/  UISETP.NE.AND UP0, UPT, UR18, 0x2, UPT ;  /* 0x000000021200788c */ /* 0x000fe2000bf05270 */
[----:B------:R-:W-:Y:S09]  /*1560*/  BRA.U !UP5, `(.L_x_20) ;  /* 0x000000010d0c7547 */ /* 0x000ff2000b800000 */
[----:B------:R-:W-:Y:S01]  /*1570*/  UCGABAR_WAIT ;  /* 0x0000000000007dc7 */ /* 0x000fe20008000000 */
[----:B------:R-:W-:Y:S01]  /*1580*/  CCTL.IVALL ;  /* 0x00000000ff00798f */ /* 0x000fe20002000000 */
[----:B------:R-:W-:Y:S05]  /*1590*/  BRA `(.L_x_21) ;  /* 0x0000000000047947 */ /* 0x000fea0003800000 */
.L_x_20:
[----:B------:R-:W-:Y:S06]  /*15a0*/  BAR.SYNC.DEFER_BLOCKING 0x0 ;  /* 0x0000000000007b1d */ /* 0x000fec0000010000 */
.L_x_21:
[----:B------:R-:W-:Y:S05]  /*15b0*/  BRA.U UP0, `(.L_x_22) ;  /* 0x0000001100dc7547 */ /* 0x000fea000b800000 */
[----:B------:R-:W2:Y:S01]  /*15c0*/  LDCU UR6, c[0x0][0x38c] ;  /* 0x00007180ff0677ac */ /* 0x000ea20008000800 */
[----:B------:R-:W-:Y:S01]  /*15d0*/  PLOP3.LUT P1, PT, PT, PT, UP3, 0x80, 0x8 ;  /* 0x000000000008781c */ /* 0x000fe20003f2f038 */
[----:B------:R-:W-:Y:S01]  /*15e0*/  IMAD.MOV.U32 R12, RZ, RZ, 0x1 ;  /* 0x00000001ff0c7424 */ /* 0x000fe200078e00ff */
[----:B------:R-:W-:Y:S01]  /*15f0*/  ISETP.EQ.OR P2, PT, R0, RZ, P3 ;  /* 0x000000ff0000720c */ /* 0x000fe20001f42670 */
[----:B------:R-:W-:Y:S01]  /*1600*/  UISETP.NE.AND UP1, UPT, UR18, URZ, UPT ;  /* 0x000000ff1200728c */ /* 0x000fe2000bf25270 */
[----:B------:R-:W-:Y:S01]  /*1610*/  PLOP3.LUT P1, PT, P1, PT, PT, 0x8, 0x80 ;  /* 0x000000000080781c */ /* 0x000fe20000f2e170 */
[----:B------:R-:W-:Y:S01]  /*1620*/  USEL UR29, URZ, 0x1, UP6 ;  /* 0x00000001ff1d7887 */ /* 0x000fe2000b000000 */
[----:B------:R-:W-:Y:S01]  /*1630*/  CS2R R10, SRZ ;  /* 0x00000000000a7805 */ /* 0x000fe2000001ff00 */
[----:B------:R-:W-:Y:S01]  /*1640*/  IMAD.MOV.U32 R9, RZ, RZ, RZ ;  /* 0x000000ffff097224 */ /* 0x000fe200078e00ff */
[----:B------:R-:W3:Y:S01]  /*1650*/  LDCU UR44, c[0x0][0x370] ;  /* 0x00006e00ff2c77ac */ /* 0x000ee20008000800 */
[----:B------:R-:W-:Y:S01]  /*1660*/  IMAD.MOV.U32 R8, RZ, RZ, 0x1 ;  /* 0x00000001ff087424 */ /* 0x000fe200078e00ff */
[----:B------:R-:W4:Y:S01]  /*1670*/  LDCU.64 UR38, c[0x0][0x348] ;  /* 0x00006900ff2677ac */ /* 0x000f220008000a00 */
[----:B------:R-:W-:-:S02]  /*1680*/  USHF.R.U32.HI UR49, URZ, 0x6, UR23 ;  /* 0x00000006ff317899 */ /* 0x000fc40008011617 */
[----:B--2---:R-:W-:Y:S02]  /*1690*/  UIADD3 UR5, UPT, UPT, UR6, 0x7f, URZ ;  /* 0x0000007f06057890 */ /* 0x004fe4000fffe0ff */
[----:B------:R-:W-:Y:S02]  /*16a0*/  UIADD3 UR50, UPT, UPT, UR6, 0xfe, URZ ;  /* 0x000000fe06327890 */ /* 0x000fe4000fffe0ff */
[----:B------:R-:W-:Y:S01]  /*16b0*/  USHF.R.S32.HI UR4, URZ, 0x1f, UR5 ;  /* 0x0000001fff047899 */ /* 0x000fe20008011405 */
[----:B------:R-:W2:Y:S03]  /*16c0*/  LDCU UR43, c[0x0][0x374] ;  /* 0x00006e80ff2b77ac */ /* 0x000ea60008000800 */
[----:B------:R-:W-:Y:S02]  /*16d0*/  ULEA.HI UR4, UR4, UR5, URZ, 0x7 ;  /* 0x0000000504047291 */ /* 0x000fe4000f8f38ff */
[----:B------:R-:W-:-:S02]  /*16e0*/  USEL UR29, UR29, 0x2, UP1 ;  /* 0x000000021d1d7887 */ /* 0x000fc40008800000 */
[----:B------:R-:W-:Y:S02]  /*16f0*/  USHF.R.S32.HI UR46, URZ, 0x7, UR4 ;  /* 0x00000007ff2e7899 */ /* 0x000fe40008011404 */
[----:B------:R-:W-:Y:S02]  /*1700*/  UIADD3 UR4, UPT, UPT, UR6, -0x1, URZ ;  /* 0xffffffff06047890 */ /* 0x000fe4000fffe0ff */
[----:B------:R-:W-:Y:S02]  /*1710*/  UISETP.LT.U32.AND UP0, UPT, UR46, 0x2, UPT ;  /* 0x000000022e00788c */ /* 0x000fe4000bf01070 */
[----:B------:R-:W-:Y:S02]  /*1720*/  UISETP.GE.U32.AND UP2, UPT, UR4, -0xff, UPT ;  /* 0xffffff010400788c */ /* 0x000fe4000bf46070 */
[----:B------:R-:W-:Y:S01]  /*1730*/  USEL UR45, UR46, 0x2, UP0 ;  /* 0x000000022e2d7887 */ /* 0x000fe20008000000 */
[----:B------:R-:W-:-:S03]  /*1740*/  UMOV UR21, URZ ;  /* 0x000000ff00157c82 */ /* 0x000fc60008000000 */
[----:B------:R-:W-:Y:S02]  /*1750*/  UIADD3 UR22, UPT, UPT, UR45, -0x1, URZ ;  /* 0xffffffff2d167890 */ /* 0x000fe4000fffe0ff */
[----:B------:R-:W-:-:S03]  /*1760*/  UIADD3 UR48, UPT, UPT, UR46, -UR45, URZ ;  /* 0x8000002d2e307290 */ /* 0x000fc6000fffe0ff */
[----:B------:R-:W-:-:S04]  /*1770*/  @UP2 UIADD3 UR22, UPT, UPT, UR45, URZ, URZ ;  /* 0x000000ff2d162290 */ /* 0x000fc8000fffe0ff */
[----:B--234-:R-:W-:-:S12]  /*1780*/  UIADD3 UR22, UPT, UPT, UR22, 0x1, URZ ;  /* 0x0000000116167890 */ /* 0x01cfd8000fffe0ff */
.L_x_42:
[----:B------:R-:W-:Y:S01]  /*1790*/  UISETP.NE.AND UP0, UPT, UR47, URZ, UPT ;  /* 0x000000ff2f00728c */ /* 0x000fe2000bf05270 */
[----:B------:R-:W2:Y:S08]  /*17a0*/  S2UR UR47, SR_CgaCtaId ;  /* 0x00000000002f79c3 */ /* 0x000eb00000008800 */
[----:B-1----:R-:W-:Y:S05]  /*17b0*/  BRA.U UP0, `(.L_x_23) ;  /* 0x0000000100347547 */ /* 0x002fea000b800000 */
[----:B------:R-:W3:Y:S01]  /*17c0*/  S2R R0, SR_CgaCtaId ;  /* 0x0000000000007919 */ /* 0x000ee20000008800 */
[----:B------:R-:W-:Y:S02]  /*17d0*/  MOV R3, 0x400 ;  /* 0x0000040000037802 */ /* 0x000fe40000000f00 */
[----:B------:R-:W-:Y:S02]  /*17e0*/  SHF.L.U32 R2, R8, 0x1f, RZ ;  /* 0x0000001f08027819 */ /* 0x000fe400000006ff */
[----:B---3--:R-:W-:-:S05]  /*17f0*/  LEA R0, R0, R3, 0x18 ;  /* 0x0000000300007211 */ /* 0x008fca00078ec0ff */
[----:B------:R-:W-:-:S04]  /*1800*/  IMAD R3, R9, 0x8, R0 ;  /* 0x0000000809037824 */ /* 0x000fc800078e0200 */
[----:B------:R-:W3:Y:S02]  /*1810*/  SYNCS.PHASECHK.TRANS64.TRYWAIT P0, [R3+URZ+0xe0], R2 ;  /* 0x0000e002030075a7 */ /* 0x000ee400080011ff */
[----:B---3--:R-:W-:Y:S05]  /*1820*/  @!P0 BRA `(.L_x_24) ;  /* 0x0000007c00f48947 */ /* 0x008fea0003800000 */
.L_x_136:
[----:B------:R-:W-:Y:S01]  /*1830*/  VIADD R9, R9, 0x1 ;  /* 0x0000000109097836 */ /* 0x000fe20000000000 */
[----:B------:R3:W-:Y:S04]  /*1840*/  SYNCS.ARRIVE.TRANS64.A1T0 RZ, [R3+URZ+0xd0], RZ ;  /* 0x0000d0ff03ff79a7 */ /* 0x0007e800081000ff */
[----:B------:R-:W-:-:S04]  /*1850*/  ISETP.NE.AND P0, PT, R9, 0x2, PT ;  /* 0x000000020900780c */ /* 0x000fc80003f05270 */
[----:B------:R-:W-:Y:S02]  /*1860*/  SEL R9, R9, RZ, P0 ;  /* 0x000000ff09097207 */ /* 0x000fe40000000000 */
[----:B---3--:R-:W-:-:S04]  /*1870*/  SEL R3, RZ, 0x1, P0 ;  /* 0x00000001ff037807 */ /* 0x008fc80000000000 */
[----:B------:R-:W-:-:S07]  /*1880*/  LOP3.LUT R8, R8, R3, RZ, 0x3c, !PT ;  /* 0x0000000308087212 */ /* 0x000fce00078e3cff */
.L_x_23:
[----:B------:R-:W-:Y:S01]  /*1890*/  UMOV UR13, 0x400 ;  /* 0x00000400000d7882 */ /* 0x000fe20000000000 */
[----:B------:R-:W-:Y:S01]  /*18a0*/  SHF.L.U32 R0, R12, 0x1f, RZ ;  /* 0x0000001f0c007819 */ /* 0x000fe200000006ff */
[----:B--2---:R-:W-:Y:S02]  /*18b0*/  ULEA UR13, UR47, UR13, 0x18 ;  /* 0x0000000d2f0d7291 */ /* 0x004fe4000f8ec0ff */
[----:B------:R-:W-:Y:S02]  /*18c0*/  UISETP.GE.U32.AND UP0, UPT, UR50, 0xff, UPT ;  /* 0x000000ff3200788c */ /* 0x000fe4000bf06070 */
[----:B------:R-:W-:Y:S02]  /*18d0*/  ULEA UR4, UR21, UR13, 0x3 ;  /* 0x0000000d15047291 */ /* 0x000fe4000f8e18ff */
[----:B------:R-:W-:Y:S02]  /*18e0*/  USHF.L.U32 UR35, UR24, 0x6, URZ ;  /* 0x0000000618237899 */ /* 0x000fe400080006ff */
[----:B------:R-:W-:Y:S01]  /*18f0*/  ULEA UR19, UR28, UR49, 0x8 ;  /* 0x000000311c137291 */ /* 0x000fe2000f8e40ff */
[----:B------:R-:W-:-:S04]  /*1900*/  UMOV UR14, URZ ;  /* 0x000000ff000e7c82 */ /* 0x000fc80008000000 */
[----:B------:R2:W3:Y:S01]  /*1910*/  SYNCS.PHASECHK.TRANS64.TRYWAIT P0, [UR4+0x10], R0 ;  /* 0x00001000ff0075a7 */ /* 0x0004e20008001104 */
[----:B------:R-:W-:Y:S06]  /*1920*/  BRA.U !UP0, `(.L_x_25) ;  /* 0x0000000108f07547 */ /* 0x000fec000b800000 */
[----:B------:R-:W-:Y:S01]  /*1930*/  UMOV UR15, URZ ;  /* 0x000000ff000f7c82 */ /* 0x000fe20008000000 */
[----:B------:R-:W-:-:S05]  /*1940*/  UMOV UR4, UR21 ;  /* 0x0000001500047c82 */ /* 0x000fca0008000000 */
.L_x_31:
[----:B------:R-:W-:Y:S01]  /*1950*/  ULEA UR33, UR4, UR13, 0x3 ;  /* 0x0000000d04217291 */ /* 0x000fe2000f8e18ff */
[----:B---3--:R-:W-:Y:S01]  /*1960*/  @!P3 MOV R2, 0x14000 ;  /* 0x000140000002b802 */ /* 0x008fe20000000f00 */
[----:B-1-3--:R-:W-:Y:S10]  /*1970*/  @P0 BRA `(.L_x_26) ;  /* 0x00000000000c0947 */ /* 0x00aff40003800000 */
[----:B------:R-:W-:-:S04]  /*1980*/  SHF.L.U32 R3, R12, 0x1f, RZ ;  /* 0x0000001f0c037819 */ /* 0x000fc800000006ff */
[----:B------:R-:W3:Y:S02]  /*1990*/  SYNCS.PHASECHK.TRANS64.TRYWAIT P0, [UR33+0x10], R3 ;  /* 0x00001003ff0075a7 */ /* 0x000ee40008001121 */
[----:B---3--:R-:W-:Y:S05]  /*19a0*/  @!P0 BRA `(.L_x_27) ;  /* 0x0000007c00a88947 */ /* 0x008fea0003800000 */
.L_x_26:
[----:B------:R3:W-:Y:S01]  /*19b0*/  @!P3 SYNCS.ARRIVE.TRANS64 RZ, [UR33], R2 ;  /* 0x00000002ffffb9a7 */ /* 0x0007e20008000021 */
[----:B------:R-:W-:-:S04]  /*19c0*/  ULOP3.LUT UR5, UR29, 0x2, URZ, 0xfc, !UPT ;  /* 0x000000021d057892 */ /* 0x000fc8000f8efcff */
[----:B------:R-:W-:-:S09]  /*19d0*/  UISETP.NE.AND UP0, UPT, UR5, 0x2, UPT ;  /* 0x000000020500788c */ /* 0x000fd2000bf05270 */
[----:B------:R-:W-:Y:S05]  /*19e0*/  BRA.U UP0, `(.L_x_28) ;  /* 0x0000000100047547 */ /* 0x000fea000b800000 */
[----:B-1----:R-:W-:Y:S05]  /*19f0*/  BPT.TRAP 0x1 ;  /* 0x000000040000795c */ /* 0x002fea0000300000 */
.L_x_28:
[----:B------:R-:W-:Y:S04]  /*1a00*/  BSSY.RECONVERGENT B0, `(.L_x_29) ;  /* 0x0000003000007945 */ /* 0x000fe80003800200 */
[----:B------:R-:W-:Y:S05]  /*1a10*/  @P2 BRA `(.L_x_30) ;  /* 0x0000000000042947 */ /* 0x000fea0003800000 */
[----:B-1----:R-:W-:Y:S05]  /*1a20*/  BPT.TRAP 0x1 ;  /* 0x000000040000795c */ /* 0x002fea0000300000 */
.L_x_30:
[----:B-1----:R-:W-:Y:S05]  /*1a30*/  BSYNC.RECONVERGENT B0 ;  /* 0x0000000000007941 */ /* 0x002fea0003800200 */
.L_x_29:
[----:B------:R-:W-:Y:S02]  /*1a40*/  UIADD3 UR5, UPT, UPT, UR4, 0x1, URZ ;  /* 0x0000000104057890 */ /* 0x000fe4000fffe0ff */
[----:B------:R-:W-:Y:S02]  /*1a50*/  ULEA UR24, UR4, UR13, 0xe ;  /* 0x0000000d04187291 */ /* 0x000fe4000f8e70ff */
[----:B------:R-:W-:Y:S02]  /*1a60*/  UISETP.NE.AND UP0, UPT, UR5, 0x2, UPT ;  /* 0x000000020500788c */ /* 0x000fe4000bf05270 */
[----:B------:R-:W-:Y:S02]  /*1a70*/  ULEA UR8, UR4, UR23, 0xf ;  /* 0x0000001704087291 */ /* 0x000fe4000f8e78ff */
[----:B------:R-:W-:Y:S02]  /*1a80*/  USEL UR6, URZ, 0x1, UP0 ;  /* 0x00000001ff067887 */ /* 0x000fe40008000000 */
[----:B------:R-:W-:-:S02]  /*1a90*/  USEL UR21, UR5, URZ, UP0 ;  /* 0x000000ff05157287 */ /* 0x000fc40008000000 */
[----:B------:R-:W-:Y:S02]  /*1aa0*/  UIADD3 UR4, UP0, UPT, UR38, 0x180, URZ ;  /* 0x0000018026047890 */ /* 0x000fe4000ff1e0ff */
[----:B------:R-:W-:Y:S01]  /*1ab0*/  ULEA UR5, UR21, UR13, 0x3 ;  /* 0x0000000d15057291 */ /* 0x000fe2000f8e18ff */
[----:B------:R-:W-:Y:S01]  /*1ac0*/  LOP3.LUT R12, R12, UR6, RZ, 0x3c, !PT ;  /* 0x000000060c0c7c12 */ /* 0x000fe2000f8e3cff */
[----:B------:R-:W-:Y:S02]  /*1ad0*/  USHF.L.U32 UR34, UR15, 0x7, URZ ;  /* 0x000000070f227899 */ /* 0x000fe400080006ff */
[----:B------:R-:W-:Y:S01]  /*1ae0*/  UIADD3 UR15, UPT, UPT, UR15, 0x1, URZ ;  /* 0x000000010f0f7890 */ /* 0x000fe2000fffe0ff */
[----:B--2---:R-:W-:Y:S01]  /*1af0*/  SHF.L.U32 R0, R12, 0x1f, RZ ;  /* 0x0000001f0c007819 */ /* 0x004fe200000006ff */
[----:B------:R-:W-:Y:S02]  /*1b00*/  UIADD3 UR6, UP1, UPT, UR38, 0x80, URZ ;  /* 0x0000008026067890 */ /* 0x000fe4000ff3e0ff */
[----:B------:R-:W-:Y:S01]  /*1b10*/  ULEA UR8, UR8, UR13, 0x1 ;  /* 0x0000000d08087291 */ /* 0x000fe2000f8e08ff */
[----:B------:R4:W1:Y:S01]  /*1b20*/  SYNCS.PHASECHK.TRANS64.TRYWAIT P0, [UR5+0x10], R0 ;  /* 0x00001000ff0075a7 */ /* 0x0008620008001105 */
[----:B------:R-:W-:-:S02]  /*1b30*/  UIADD3.X UR5, UPT, UPT, URZ, UR39, URZ, UP0, !UPT ;  /* 0x00000027ff057290 */ /* 0x000fc400087fe4ff */
[----:B------:R-:W-:Y:S02]  /*1b40*/  UISETP.NE.AND UP0, UPT, UR15, UR22, UPT ;  /* 0x000000160f00728c */ /* 0x000fe4000bf05270 */
[----:B------:R-:W-:Y:S02]  /*1b50*/  UIADD3.X UR7, UPT, UPT, URZ, UR39, URZ, UP1, !UPT ;  /* 0x00000027ff077290 */ /* 0x000fe40008ffe4ff */
[----:B------:R-:W-:Y:S02]  /*1b60*/  UIADD3 UR32, UPT, UPT, UR24, 0x8800, URZ ;  /* 0x0000880018207890 */ /* 0x000fe4000fffe0ff */
[----:B------:R-:W-:Y:S02]  /*1b70*/  UIADD3 UR26, UPT, UPT, UR34, 0x40, URZ ;  /* 0x00000040221a7890 */ /* 0x000fe4000fffe0ff */
[----:B------:R-:W-:Y:S02]  /*1b80*/  UIADD3 UR24, UPT, UPT, UR24, 0xa800, URZ ;  /* 0x0000a80018187890 */ /* 0x000fe4000fffe0ff */
[----:B------:R-:W-:-:S02]  /*1b90*/  UIADD3 UR16, UPT, UPT, UR8, 0x10800, URZ ;  /* 0x0001080008107890 */ /* 0x000fc4000fffe0ff */
[----:B------:R-:W-:Y:S01]  /*1ba0*/  UIADD3 UR8, UPT, UPT, UR8, 0x18800, URZ ;  /* 0x0001880008087890 */ /* 0x000fe2000fffe0ff */
[----:B------:R-:W-:Y:S01]  /*1bb0*/  UMOV UR30, 0x0 ;  /* 0x00000000001e7882 */ /* 0x000fe20000000000 */
[----:B------:R-:W-:Y:S01]  /*1bc0*/  UMOV UR31, 0x10000000 ;  /* 0x10000000001f7882 */ /* 0x000fe20000000000 */
[----:B------:R-:W-:Y:S01]  /*1bd0*/  UMOV UR25, UR33 ;  /* 0x0000002100197c82 */ /* 0x000fe20008000000 */
[----:B------:R-:W-:Y:S01]  /*1be0*/  UMOV UR27, UR35 ;  /* 0x00000023001b7c82 */ /* 0x000fe20008000000 */
[----:B------:R-:W-:Y:S01]  /*1bf0*/  UMOV UR28, UR36 ;  /* 0x00000024001c7c82 */ /* 0x000fe20008000000 */
[----:B------:R-:W-:Y:S01]  /*1c00*/  UMOV UR14, 0x30000 ;  /* 0x00030000000e7882 */ /* 0x000fe20000000000 */
[----:B------:R-:W-:Y:S01]  /*1c10*/  UMOV UR17, UR33 ;  /* 0x0000002100117c82 */ /* 0x000fe20008000000 */
[----:B------:R-:W-:Y:S01]  /*1c20*/  UMOV UR20, UR36 ;  /* 0x0000002400147c82 */ /* 0x000fe20008000000 */
[----:B------:R-:W-:Y:S01]  /*1c30*/  UMOV UR18, UR34 ;  /* 0x0000002200127c82 */ /* 0x000fe20008000000 */
[----:B------:R-:W-:Y:S01]  /*1c40*/  UTMALDG.3D [UR32], [UR6], desc[UR30] ;  /* 0x00001e20060075b4 */ /* 0x000fe20008011000 */
[----:B------:R-:W-:Y:S01]  /*1c50*/  UMOV UR11, UR19 ;  /* 0x00000013000b7c82 */ /* 0x000fe20008000000 */
[----:B------:R-:W-:Y:S01]  /*1c60*/  UMOV UR12, UR36 ;  /* 0x00000024000c7c82 */ /* 0x000fe20008000000 */
[----:B------:R-:W-:Y:S01]  /*1c70*/  UMOV UR9, UR33 ;  /* 0x0000002100097c82 */ /* 0x000fe20008000000 */
[----:B------:R-:W-:Y:S01]  /*1c80*/  UMOV UR10, UR26 ;  /* 0x0000001a000a7c82 */ /* 0x000fe20008000000 */
[----:B------:R-:W-:Y:S01]  /*1c90*/  UTMALDG.3D [UR24], [UR6], desc[UR30] ;  /* 0x00001e18060075b4 */ /* 0x000fe20008011000 */
[----:B------:R-:W-:Y:S01]  /*1ca0*/  UTMALDG.3D.MULTICAST [UR16], [UR4], UR14, desc[UR30] ;  /* 0x00001e10040073b4 */ /* 0x000fe2000801180e */
[----:B------:R2:W-:Y:S02]  /*1cb0*/  UTMALDG.3D.MULTICAST [UR8], [UR4], UR14, desc[UR30] ;  /* 0x00001e08040073b4 */ /* 0x0005e4000801180e */
[----:B--2---:R-:W-:Y:S01]  /*1cc0*/  UMOV UR14, UR22 ;  /* 0x00000016000e7c82 */ /* 0x004fe20008000000 */
[----:B------:R-:W-:Y:S01]  /*1cd0*/  UMOV UR4, UR21 ;  /* 0x0000001500047c82 */ /* 0x000fe20008000000 */
[----:B----4-:R-:W-:Y:S05]  /*1ce0*/  BRA.U UP0, `(.L_x_31) ;  /* 0xfffffffd00187547 */ /* 0x010fea000b83ffff */
.L_x_25:
[----:B------:R-:W-:Y:S01]  /*1cf0*/  ULEA UR4, UR21, UR13, 0x3 ;  /* 0x0000000d15047291 */ /* 0x000fe2000f8e18ff */
[----:B--2---:R-:W-:Y:S01]  /*1d00*/  SHF.L.U32 R0, R12, 0x1f, RZ ;  /* 0x0000001f0c007819 */ /* 0x004fe200000006ff */
[----:B------:R-:W-:Y:S01]  /*1d10*/  @!P1 SYNCS.ARRIVE.TRANS64.A1T0 RZ, [UR13+0x68], RZ ;  /* 0x000068ffffff99a7 */ /* 0x000fe2000810000d */
[----:B------:R-:W-:-:S06]  /*1d20*/  UISETP.GT.AND UP0, UPT, UR46, UR45, UPT ;  /* 0x0000002d2e00728c */ /* 0x000fcc000bf04270 */
[----:B-1-3--:R1:W2:Y:S03]  /*1d30*/  SYNCS.PHASECHK.TRANS64.TRYWAIT P0, [UR4+0x10], R0 ;  /* 0x00001000ff0075a7 */ /* 0x00a2a60008001104 */
[----:B------:R-:W-:Y:S05]  /*1d40*/  BRA.U !UP0, `(.L_x_32) ;  /* 0x0000000108ec7547 */ /* 0x000fea000b800000 */
[----:B------:R-:W-:Y:S01]  /*1d50*/  UIADD3 UR15, UPT, UPT, UR48, UR14, URZ ;  /* 0x0000000e300f7290 */ /* 0x000fe2000fffe0ff */
[----:B------:R-:W-:-:S11]  /*1d60*/  UMOV UR4, UR21 ;  /* 0x0000001500047c82 */ /* 0x000fd60008000000 */
.L_x_38:
[----:B------:R-:W-:Y:S01]  /*1d70*/  ULEA UR33, UR4, UR13, 0x3 ;  /* 0x0000000d04217291 */ /* 0x000fe2000f8e18ff */
[----:B--2---:R-:W-:Y:S01]  /*1d80*/  @!P3 MOV R2, 0x14000 ;  /* 0x000140000002b802 */ /* 0x004fe20000000f00 */
[----:B--2-4-:R-:W-:Y:S10]  /*1d90*/  @P0 BRA `(.L_x_33) ;  /* 0x00000000000c0947 */ /* 0x014ff40003800000 */
[----:B------:R-:W-:-:S04]  /*1da0*/  SHF.L.U32 R3, R12, 0x1f, RZ ;  /* 0x0000001f0c037819 */ /* 0x000fc800000006ff */
[----:B------:R-:W2:Y:S02]  /*1db0*/  SYNCS.PHASECHK.TRANS64.TRYWAIT P0, [UR33+0x10], R3 ;  /* 0x00001003ff0075a7 */ /* 0x000ea40008001121 */
[----:B--2---:R-:W-:Y:S05]  /*1dc0*/  @!P0 BRA `(.L_x_34) ;  /* 0x0000007800b88947 */ /* 0x004fea0003800000 */
.L_x_33:
[----:B------:R2:W-:Y:S01]  /*1dd0*/  @!P3 SYNCS.ARRIVE.TRANS64 RZ, [UR33], R2 ;  /* 0x00000002ffffb9a7 */ /* 0x0005e20008000021 */
[----:B------:R-:W-:-:S04]  /*1de0*/  ULOP3.LUT UR5, UR29, 0x2, URZ, 0xfc, !UPT ;  /* 0x000000021d057892 */ /* 0x000fc8000f8efcff */
[----:B------:R-:W-:-:S09]  /*1df0*/  UISETP.NE.AND UP0, UPT, UR5, 0x2, UPT ;  /* 0x000000020500788c */ /* 0x000fd2000bf05270 */
[----:B------:R-:W-:Y:S05]  /*1e00*/  BRA.U UP0, `(.L_x_35) ;  /* 0x0000000100047547 */ /* 0x000fea000b800000 */
[----:B------:R-:W-:Y:S05]  /*1e10*/  BPT.TRAP 0x1 ;  /* 0x000000040000795c */ /* 0x000fea0000300000 */
.L_x_35:
[----:B------:R-:W-:Y:S04]  /*1e20*/  BSSY.RECONVERGENT B0, `(.L_x_36) ;  /* 0x0000003000007945 */ /* 0x000fe80003800200 */
[----:B------:R-:W-:Y:S05]  /*1e30*/  @P2 BRA `(.L_x_37) ;  /* 0x0000000000042947 */ /* 0x000fea0003800000 */
[----:B------:R-:W-:Y:S05]  /*1e40*/  BPT.TRAP 0x1 ;  /* 0x000000040000795c */ /* 0x000fea0000300000 */
.L_x_37:
[----:B------:R-:W-:Y:S05]  /*1e50*/  BSYNC.RECONVERGENT B0 ;  /* 0x0000000000007941 */ /* 0x000fea0003800200 */
.L_x_36:
        /* <DEDUP_REMOVED lines=11> */
[----:B-1----:R-:W-:Y:S01]  /*1f10*/  SHF.L.U32 R0, R12, 0x1f, RZ ;  /* 0x0000001f0c007819 */ /* 0x002fe200000006ff */
[----:B------:R-:W-:Y:S02]  /*1f20*/  UIADD3 UR6, UP1, UPT, UR38, 0x80, URZ ;  /* 0x0000008026067890 */ /* 0x000fe4000ff3e0ff */
[----:B------:R-:W-:Y:S01]  /*1f30*/  ULEA UR8, UR8, UR13, 0x1 ;  /* 0x0000000d08087291 */ /* 0x000fe2000f8e08ff */
[----:B------:R3:W4:Y:S01]  /*1f40*/  SYNCS.PHASECHK.TRANS64.TRYWAIT P0, [UR5+0x10], R0 ;  /* 0x00001000ff0075a7 */ /* 0x0007220008001105 */
        /* <DEDUP_REMOVED lines=16> */
[----:B------:R-:W-:Y:S01]  /*2050*/  UTMALDG.3D [UR32], [UR6], desc[UR30] ;  /* 0x00001e20060075b4 */ /* 0x000fe20008011000 */
[----:B------:R-:W-:Y:S01]  /*2060*/  UMOV UR18, UR34 ;  /* 0x0000002200127c82 */ /* 0x000fe20008000000 */
[----:B------:R-:W-:Y:S01]  /*2070*/  UMOV UR11, UR19 ;  /* 0x00000013000b7c82 */ /* 0x000fe20008000000 */
[----:B------:R-:W-:Y:S01]  /*2080*/  UMOV UR12, UR36 ;  /* 0x00000024000c7c82 */ /* 0x000fe20008000000 */
[----:B------:R-:W-:Y:S01]  /*2090*/  UMOV UR9, UR33 ;  /* 0x0000002100097c82 */ /* 0x000fe20008000000 */
[----:B------:R-:W-:Y:S01]  /*20a0*/  UMOV UR10, UR26 ;  /* 0x0000001a000a7c82 */ /* 0x000fe20008000000 */
[----:B------:R-:W-:Y:S01]  /*20b0*/  UTMALDG.3D [UR24], [UR6], desc[UR30] ;  /* 0x00001e18060075b4 */ /* 0x000fe20008011000 */
[----:B------:R-:W-:Y:S01]  /*20c0*/  UTMALDG.3D.MULTICAST [UR16], [UR4], UR37, desc[UR30] ;  /* 0x00001e10040073b4 */ /* 0x000fe20008011825 */
[----:B------:R1:W-:Y:S02]  /*20d0*/  UTMALDG.3D.MULTICAST [UR8], [UR4], UR37, desc[UR30] ;  /* 0x00001e08040073b4 */ /* 0x0003e40008011825 */
[----:B-1----:R-:W-:Y:S01]  /*20e0*/  UMOV UR4, UR21 ;  /* 0x0000001500047c82 */ /* 0x002fe20008000000 */
[----:B---3--:R-:W-:Y:S05]  /*20f0*/  BRA.U UP0, `(.L_x_38) ;  /* 0xfffffffd001c7547 */ /* 0x008fea000b83ffff */
.L_x_32:
[C---:B------:R-:W-:Y:S01]  /*2100*/  LEA R3, R11.reuse, UR13, 0x3 ;  /* 0x0000000d0b037c11 */ /* 0x040fe2000f8e18ff */
[----:B------:R-:W-:Y:S01]  /*2110*/  NOP ;  /* 0x0000000000007918 */ /* 0x000fe20000000000 */
[----:B-1----:R-:W-:Y:S02]  /*2120*/  SHF.L.U32 R0, R10, 0x1f, RZ ;  /* 0x0000001f0a007819 */ /* 0x002fe400000006ff */
[----:B------:R-:W-:Y:S02]  /*2130*/  LEA R5, R11, UR13, 0x4 ;  /* 0x0000000d0b057c11 */ /* 0x000fe4000f8e20ff */
[----:B--2-4-:R-:W1:Y:S02]  /*2140*/  SYNCS.PHASECHK.TRANS64.TRYWAIT P0, [R3+URZ+0x70], R0 ;  /* 0x00007000030075a7 */ /* 0x014e6400080011ff */
[----:B-1----:R-:W-:Y:S05]  /*2150*/  @!P0 BRA `(.L_x_39) ;  /* 0x0000007400ec8947 */ /* 0x002fea0003800000 */
.L_x_139:
[----:B------:R-:W2:Y:S01]  /*2160*/  LDS.128 R4, [R5+0x100] ;  /* 0x0001000005047984 */ /* 0x000ea20000000c00 */
[----:B------:R-:W-:Y:S01]  /*2170*/  UISETP.GE.AND UP0, UPT, UR42, 0x1, UPT ;  /* 0x000000012a00788c */ /* 0x000fe2000bf06270 */
[----:B------:R-:W-:Y:S01]  /*2180*/  @!PT LDS RZ, [RZ] ;  /* 0x00000000fffff984 */ /* 0x000fe20000000800 */
[----:B------:R-:W-:Y:S01]  /*2190*/  @!PT LDS RZ, [RZ] ;  /* 0x00000000fffff984 */ /* 0x000fe20000000800 */
[----:B------:R-:W-:Y:S01]  /*21a0*/  @!PT LDS RZ, [RZ] ;  /* 0x00000000fffff984 */ /* 0x000fe20000000800 */
[----:B------:R-:W-:Y:S01]  /*21b0*/  @!PT LDS RZ, [RZ] ;  /* 0x00000000fffff984 */ /* 0x000fe20000000800 */
[----:B------:R3:W-:Y:S06]  /*21c0*/  MEMBAR.ALL.CTA ;  /* 0x0000000000007992 */ /* 0x0007ec0000008000 */
[----:B---3--:R-:W3:Y:S01]  /*21d0*/  FENCE.VIEW.ASYNC.S ;  /* 0x00000000000073c6 */ /* 0x008ee20000000000 */
[----:B--2---:R-:W-:-:S13]  /*21e0*/  LOP3.LUT P0, RZ, R6, 0x1, RZ, 0xc0, !PT ;  /* 0x0000000106ff7812 */ /* 0x004fda000780c0ff */
[----:B---3--:R-:W-:Y:S01]  /*21f0*/  VOTEU.ANY UP1, P0 ;  /* 0x0000000000ff7886 */ /* 0x008fe20000020100 */
[----:B------:R-:W-:-:S13]  /*2200*/  PLOP3.LUT P0, PT, PT, PT, UP1, 0x80, 0x8 ;  /* 0x000000000008781c */ /* 0x000fda0003f0f018 */
[----:B-1----:R-:W-:Y:S02]  /*2210*/  @P0 LOP3.LUT R0, R5, 0xffff, RZ, 0xc0, !PT ;  /* 0x0000ffff05000812 */ /* 0x002fe400078ec0ff */
[----:B------:R-:W-:Y:S02]  /*2220*/  @P0 MOV R2, R4 ;  /* 0x0000000400020202 */ /* 0x000fe40000000f00 */
[----:B------:R-:W-:Y:S01]  /*2230*/  @P0 R2UR UR5, R0 ;  /* 0x00000000000502ca */ /* 0x000fe200000e0000 */
[----:B------:R-:W-:Y:S01]  /*2240*/  VIADD R0, R3, 0x80 ;  /* 0x0000008003007836 */ /* 0x000fe20000000000 */
[----:B------:R-:W-:Y:S02]  /*2250*/  @P0 SHF.R.U32.HI R4, RZ, 0x10, R5 ;  /* 0x00000010ff040819 */ /* 0x000fe40000011605 */
[----:B------:R-:W-:Y:S02]  /*2260*/  @P0 R2UR UR6, R2 ;  /* 0x00000000020602ca */ /* 0x000fe400000e0000 */
[----:B------:R-:W-:-:S02]  /*2270*/  PRMT R0, RZ, 0x654, R0 ;  /* 0x00000654ff007816 */ /* 0x000fc40000000000 */
[----:B------:R-:W-:Y:S02]  /*2280*/  @P0 R2UR UR4, R4 ;  /* 0x00000000040402ca */ /* 0x000fe400000e0000 */
[----:B------:R1:W-:Y:S03]  /*2290*/  SYNCS.ARRIVE.TRANS64.RED.A1T0 RZ, [R0+URZ], RZ ;  /* 0x000000ff00ff79a7 */ /* 0x0003e600081004ff */
[----:B------:R-:W-:-:S04]  /*22a0*/  @UP1 UMOV UR40, UR5 ;  /* 0x0000000500281c82 */ /* 0x000fc80008000000 */
[----:B------:R-:W-:-:S04]  /*22b0*/  @UP1 UMOV UR41, UR6 ;  /* 0x0000000600291c82 */ /* 0x000fc80008000000 */
[----:B------:R-:W-:Y:S01]  /*22c0*/  @UP1 UMOV UR36, UR4 ;  /* 0x0000000400241c82 */ /* 0x000fe20008000000 */
[----:B------:R-:W-:Y:S05]  /*22d0*/  BRA.U !UP0, `(.L_x_40) ;  /* 0x0000000108d47547 */ /* 0x000fea000b800000 */
[----:B------:R-:W2:Y:S01]  /*22e0*/  LDCU.128 UR16, c[0x0][0xb10] ;  /* 0x00016200ff1077ac */ /* 0x000ea20008000c00 */
[----:B------:R-:W3:Y:S01]  /*22f0*/  LDCU UR12, c[0x0][0xb20] ;  /* 0x00016400ff0c77ac */ /* 0x000ee20008000800 */
[----:B------:R-:W4:Y:S01]  /*2300*/  LDCU UR20, c[0x0][0xb0c] ;  /* 0x00016180ff1477ac */ /* 0x000f220008000800 */
[----:B------:R-:W1:Y:S01]  /*2310*/  LDCU.64 UR8, c[0x0][0xb28] ;  /* 0x00016500ff0877ac */ /* 0x000e620008000a00 */
[----:B------:R-:W-:Y:S02]  /*2320*/  UISETP.NE.AND UP3, UPT, UR42, 0x1, UPT ;  /* 0x000000012a00788c */ /* 0x000fe4000bf65270 */
[----:B--2---:R-:W-:Y:S02]  /*2330*/  UIMAD.WIDE.U32 UR6, UR43, UR19, URZ ;  /* 0x000000132b0672a5 */ /* 0x004fe4000f8e00ff */
[----:B------:R-:W-:Y:S02]  /*2340*/  UIMAD.WIDE.U32 UR4, UR44, UR16, URZ ;  /* 0x000000102c0472a5 */ /* 0x000fe4000f8e00ff */
[----:B------:R-:W-:-:S02]  /*2350*/  UISETP.NE.AND UP0, UPT, UR18, 0x1, UPT ;  /* 0x000000011200788c */ /* 0x000fc4000bf05270 */
[----:B------:R-:W-:Y:S01]  /*2360*/  UIMAD.WIDE.U32 UR24, UR40, UR19, URZ ;  /* 0x00000013281872a5 */ /* 0x000fe2000f8e00ff */
[----:B------:R-:W-:Y:S02]  /*2370*/  UMOV UR6, UR7 ;  /* 0x0000000700067c82 */ /* 0x000fe40008000000 */
[----:B------:R-:W-:Y:S01]  /*2380*/  UMOV UR4, UR5 ;  /* 0x0000000500047c82 */ /* 0x000fe20008000000 */
[----:B---3--:R-:W-:Y:S02]  /*2390*/  USHF.R.U32.HI UR6, URZ, UR12, UR6 ;  /* 0x0000000cff067299 */ /* 0x008fe40008011606 */
[----:B----4-:R-:W-:Y:S02]  /*23a0*/  UISETP.NE.AND UP2, UPT, UR20, 0x1, UPT ;  /* 0x000000011400788c */ /* 0x010fe4000bf45270 */
[----:B------:R-:W-:Y:S02]  /*23b0*/  USHF.R.U32.HI UR4, URZ, UR17, UR4 ;  /* 0x00000011ff047299 */ /* 0x000fe40008011604 */
[----:B------:R-:W-:-:S02]  /*23c0*/  USEL UR5, UR43, UR6, !UP0 ;  /* 0x000000062b057287 */ /* 0x000fc4000c000000 */
[----:B------:R-:W-:Y:S02]  /*23d0*/  USEL UR6, UR44, UR4, !UP2 ;  /* 0x000000042c067287 */ /* 0x000fe4000d000000 */
[----:B-1----:R-:W-:Y:S01]  /*23e0*/  UIMAD.WIDE.U32 UR10, UR5, UR8, URZ ;  /* 0x00000008050a72a5 */ /* 0x002fe2000f8e00ff */
[----:B------:R-:W-:Y:S01]  /*23f0*/  UMOV UR4, UR25 ;  /* 0x0000001900047c82 */ /* 0x000fe20008000000 */
[----:B------:R-:W-:Y:S02]  /*2400*/  UIMAD.WIDE.U32 UR14, UR41, UR16, URZ ;  /* 0x00000010290e72a5 */ /* 0x000fe4000f8e00ff */
[----:B------:R-:W-:-:S03]  /*2410*/  UIMAD.WIDE.U32 UR24, UR6, UR8, URZ ;  /* 0x00000008061872a5 */ /* 0x000fc6000f8e00ff */
[----:B------:R-:W-:Y:S01]  /*2420*/  UMOV UR10, UR11 ;  /* 0x0000000b000a7c82 */ /* 0x000fe20008000000 */
[----:B------:R-:W-:Y:S02]  /*2430*/  USHF.R.U32.HI UR4, URZ, UR12, UR4 ;  /* 0x0000000cff047299 */ /* 0x000fe40008011604 */
[----:B------:R-:W-:Y:S01]  /*2440*/  @UP3 USHF.R.U32.HI UR5, URZ, UR9, UR10 ;  /* 0x00000009ff053299 */ /* 0x000fe2000801160a */
[----:B------:R-:W-:Y:S01]  /*2450*/  UMOV UR14, UR15 ;  /* 0x0000000f000e7c82 */ /* 0x000fe20008000000 */
[----:B------:R-:W-:Y:S01]  /*2460*/  UMOV UR24, UR25 ;  /* 0x0000001900187c82 */ /* 0x000fe20008000000 */
[----:B------:R-:W-:Y:S02]  /*2470*/  USHF.R.U32.HI UR17, URZ, UR17, UR14 ;  /* 0x00000011ff117299 */ /* 0x000fe4000801160e */
[----:B------:R-:W-:Y:S02]  /*2480*/  USEL UR4, UR40, UR4, !UP0 ;  /* 0x0000000428047287 */ /* 0x000fe4000c000000 */
[----:B------:R-:W-:-:S02]  /*2490*/  @UP3 USHF.R.U32.HI UR6, URZ, UR9, UR24 ;  /* 0x00000009ff063299 */ /* 0x000fc40008011618 */
[----:B------:R-:W-:Y:S02]  /*24a0*/  UIMAD UR7, UR42, UR5, URZ ;  /* 0x000000052a0772a4 */ /* 0x000fe4000f8e02ff */
[----:B------:R-:W-:Y:S02]  /*24b0*/  USEL UR5, UR41, UR17, !UP2 ;  /* 0x0000001129057287 */ /* 0x000fe4000d000000 */
[----:B------:R-:W-:Y:S02]  /*24c0*/  UIMAD UR10, UR42, UR6, URZ ;  /* 0x000000062a0a72a4 */ /* 0x000fe4000f8e02ff */
[----:B------:R-:W-:Y:S02]  /*24d0*/  UISETP.GE.AND UP0, UPT, UR4, UR7, UPT ;  /* 0x000000070400728c */ /* 0x000fe4000bf06270 */
[----:B------:R-:W-:Y:S02]  /*24e0*/  UIMAD.WIDE.U32 UR14, UR4, UR8, URZ ;  /* 0x00000008040e72a5 */ /* 0x000fe4000f8e00ff */
[----:B------:R-:W-:-:S02]  /*24f0*/  UISETP.GE.OR UP0, UPT, UR5, UR10, UP0 ;  /* 0x0000000a0500728c */ /* 0x000fc40008706670 */
[----:B------:R-:W-:Y:S02]  /*2500*/  UIMAD.WIDE.U32 UR10, UR5, UR8, URZ ;  /* 0x00000008050a72a5 */ /* 0x000fe4000f8e00ff */
[----:B------:R-:W-:Y:S01]  /*2510*/  UIADD3 UR12, UPT, UPT, -UR4, URZ, URZ ;  /* 0x000000ff040c7290 */ /* 0x000fe2000fffe1ff */
[----:B------:R-:W-:Y:S01]  /*2520*/  UMOV UR8, UR15 ;  /* 0x0000000f00087c82 */ /* 0x000fe20008000000 */
[----:B------:R-:W-:Y:S02]  /*2530*/  UIADD3 UR10, UPT, UPT, -UR5, URZ, URZ ;  /* 0x000000ff050a7290 */ /* 0x000fe4000fffe1ff */
[----:B------:R-:W-:-:S03]  /*2540*/  USHF.R.U32.HI UR8, URZ, UR9, UR8 ;  /* 0x00000009ff087299 */ /* 0x000fc60008011608 */
[----:B------:R-:W-:Y:S01]  /*2550*/  @!UP0 UMOV UR7, UR11 ;  /* 0x0000000b00078c82 */ /* 0x000fe20008000000 */
[----:B------:R-:W-:Y:S02]  /*2560*/  UIMAD UR12, UR18, UR12, UR40 ;  /* 0x0000000c120c72a4 */ /* 0x000fe4000f8e0228 */
[----:B------:R-:W-:Y:S02]  /*2570*/  USEL UR8, UR4, UR8, !UP3 ;  /* 0x0000000804087287 */ /* 0x000fe4000d800000 */
[----:B------:R-:W-:Y:S02]  /*2580*/  @!UP0 USHF.R.U32.HI UR7, URZ, UR9, UR7 ;  /* 0x00000009ff078299 */ /* 0x000fe40008011607 */
[----:B------:R-:W-:Y:S02]  /*2590*/  UIADD3 UR9, UPT, UPT, -UR8, URZ, URZ ;  /* 0x000000ff08097290 */ /* 0x000fe4000fffe1ff */
[----:B------:R-:W-:Y:S02]  /*25a0*/  @!UP0 USEL UR7, UR5, UR7, !UP3 ;  /* 0x0000000705078287 */ /* 0x000fe4000d800000 */
[----:B------:R-:W-:-:S02]  /*25b0*/  UIMAD UR9, UR42, UR9, UR4 ;  /* 0x000000092a0972a4 */ /* 0x000fc4000f8e0204 */
[----:B------:R-:W-:Y:S02]  /*25c0*/  @!UP0 UIADD3 UR8, UPT, UPT, UR8, -UR7, URZ ;  /* 0x8000000708088290 */ /* 0x000fe4000fffe0ff */
[----:B------:R-:W-:Y:S02]  /*25d0*/  @!UP0 UIMAD UR7, UR9, UR6, UR7 ;  /* 0x00000006090782a4 */ /* 0x000fe4000f8e0207 */
[----:B------:R-:W-:Y:S02]  /*25e0*/  @!UP0 UIMAD UR4, UR42, UR8, UR5 ;  /* 0x000000082a0482a4 */ /* 0x000fe4000f8e0205 */
[----:B------:R-:W-:Y:S02]  /*25f0*/  UIMAD UR6, UR20, UR10, UR41 ;  /* 0x0000000a140672a4 */ /* 0x000fe4000f8e0229 */
[----:B------:R-:W-:Y:S01]  /*2600*/  UIMAD UR40, UR4, UR18, UR12 ;  /* 0x00000012042872a4 */ /* 0x000fe2000f8e020c */
[----:B------:R-:W-:Y:S02]  /*2610*/  @!UP0 UMOV UR5, UR7 ;  /* 0x0000000700058c82 */ /* 0x000fe40008000000 */
[----:B------:R-:W-:-:S12]  /*2620*/  UIMAD UR41, UR5, UR20, UR6 ;  /* 0x00000014052972a4 */ /* 0x000fd8000f8e0206 */
.L_x_40:
[----:B------:R-:W2:Y:S02]  /*2630*/  LDCU UR4, c[0x0][0xb30] ;  /* 0x00016600ff0477ac */ /* 0x000ea40008000800 */
[----:B--2---:R-:W-:-:S09]  /*2640*/  UISETP.NE.AND UP0, UPT, UR4, 0x1, UPT ;  /* 0x000000010400788c */ /* 0x004fd2000bf05270 */
[----:B------:R-:W-:Y:S05]  /*2650*/  BRA.U UP0, `(.L_x_41) ;  /* 0x0000000100447547 */ /* 0x000fea000b800000 */
[----:B------:R-:W2:Y:S01]  /*2660*/  LDCU.128 UR8, c[0x0][0xb10] ;  /* 0x00016200ff0877ac */ /* 0x000ea20008000c00 */
[----:B------:R-:W3:Y:S01]  /*2670*/  LDCU UR12, c[0x0][0xb0c] ;  /* 0x00016180ff0c77ac */ /* 0x000ee20008000800 */
[----:B------:R-:W4:Y:S01]  /*2680*/  LDCU UR14, c[0x0][0xb20] ;  /* 0x00016400ff0e77ac */ /* 0x000f220008000800 */
[----:B--2---:R-:W-:Y:S02]  /*2690*/  UIMAD.WIDE.U32 UR6, UR41, UR8, URZ ;  /* 0x00000008290672a5 */ /* 0x004fe4000f8e00ff */
[----:B------:R-:W-:Y:S02]  /*26a0*/  UIMAD.WIDE.U32 UR4, UR40, UR11, URZ ;  /* 0x0000000b280472a5 */ /* 0x000fe4000f8e00ff */
[----:B---3--:R-:W-:Y:S02]  /*26b0*/  UISETP.NE.AND UP2, UPT, UR12, 0x1, UPT ;  /* 0x000000010c00788c */ /* 0x008fe4000bf45270 */
[----:B------:R-:W-:Y:S01]  /*26c0*/  UISETP.NE.AND UP0, UPT, UR10, 0x1, UPT ;  /* 0x000000010a00788c */ /* 0x000fe2000bf05270 */
[----:B------:R-:W-:-:S02]  /*26d0*/  UMOV UR6, UR7 ;  /* 0x0000000700067c82 */ /* 0x000fc40008000000 */
[----:B------:R-:W-:Y:S01]  /*26e0*/  UMOV UR4, UR5 ;  /* 0x0000000500047c82 */ /* 0x000fe20008000000 */
[----:B------:R-:W-:Y:S02]  /*26f0*/  USHF.R.U32.HI UR9, URZ, UR9, UR6 ;  /* 0x00000009ff097299 */ /* 0x000fe40008011606 */
[----:B----4-:R-:W-:Y:S02]  /*2700*/  USHF.R.U32.HI UR4, URZ, UR14, UR4 ;  /* 0x0000000eff047299 */ /* 0x010fe40008011604 */
[----:B------:R-:W-:Y:S02]  /*2710*/  USEL UR5, UR41, UR9, !UP2 ;  /* 0x0000000929057287 */ /* 0x000fe4000d000000 */
[----:B------:R-:W-:-:S04]  /*2720*/  USEL UR4, UR40, UR4, !UP0 ;  /* 0x0000000428047287 */ /* 0x000fc8000c000000 */
[----:B------:R-:W-:Y:S02]  /*2730*/  UIADD3 UR6, UPT, UPT, UR5, -UR4, URZ ;  /* 0x8000000405067290 */ /* 0x000fe4000fffe0ff */
[----:B------:R-:W-:Y:S02]  /*2740*/  UIADD3 UR4, UPT, UPT, -UR5, UR4, URZ ;  /* 0x0000000405047290 */ /* 0x000fe4000fffe1ff */
[----:B------:R-:W-:Y:S02]  /*2750*/  UIMAD UR40, UR6, UR10, UR40 ;  /* 0x0000000a062872a4 */ /* 0x000fe4000f8e0228 */
[----:B------:R-:W-:-:S12]  /*2760*/  UIMAD UR41, UR4, UR12, UR41 ;  /* 0x0000000c042972a4 */ /* 0x000fd8000f8e0229 */
.L_x_41:
[----:B------:R-:W-:Y:S01]  /*2770*/  VIADD R11, R11, 0x1 ;  /* 0x000000010b0b7836 */ /* 0x000fe20000000000 */
[----:B------:R-:W-:Y:S01]  /*2780*/  R2UR UR4, R83 ;  /* 0x00000000530472ca */ /* 0x000fe200000e0000 */
[----:B------:R-:W-:Y:S01]  /*2790*/  UIADD3 UR28, UPT, UPT, UR40, UR63, URZ ;  /* 0x0000003f281c7290 */ /* 0x000fe2000fffe0ff */
[----:B------:R-:W-:Y:S02]  /*27a0*/  PLOP3.LUT P1, PT, PT, PT, PT, 0x80, 0x8 ;  /* 0x000000000008781c */ /* 0x000fe40003f2f070 */
[----:B------:R-:W-:-:S04]  /*27b0*/  ISETP.NE.AND P0, PT, R11, 0x2, PT ;  /* 0x000000020b00780c */ /* 0x000fc80003f05270 */
[----:B------:R-:W-:Y:S02]  /*27c0*/  SEL R3, RZ, 0x1, P0 ;  /* 0x00000001ff037807 */ /* 0x000fe40000000000 */
[----:B------:R-:W-:Y:S02]  /*27d0*/  SEL R11, R11, RZ, P0 ;  /* 0x000000ff0b0b7207 */ /* 0x000fe40000000000 */
[----:B------:R-:W-:Y:S01]  /*27e0*/  LOP3.LUT R10, R10, R3, RZ, 0x3c, !PT ;  /* 0x000000030a0a7212 */ /* 0x000fe200078e3cff */
[----:B------:R-:W-:Y:S01]  /*27f0*/  UIADD3 UR24, UPT, UPT, UR41, UR4, URZ ;  /* 0x0000000429187290 */ /* 0x000fe2000fffe0ff */
[----:B------:R-:W-:Y:S11]  /*2800*/  BRA.U UP1, `(.L_x_42) ;  /* 0xffffffed01e07547 */ /* 0x000ff6000b83ffff */
[----:B------:R-:W-:Y:S01]  /*2810*/  UIADD3 UR13, UPT, UPT, UR13, 0x10, URZ ;  /* 0x000000100d0d7890 */ /* 0x000fe2000fffe0ff */
[----:B------:R-:W-:-:S03]  /*2820*/  SHF.L.U32 R3, R12, 0x1f, RZ ;  /* 0x0000001f0c037819 */ /* 0x000fc600000006ff */
[----:B------:R-:W-:-:S09]  /*2830*/  ULEA UR4, UR21, UR13, 0x3 ;  /* 0x0000000d15047291 */ /* 0x000fd2000f8e18ff */
[----:B------:R-:W2:Y:S02]  /*2840*/  SYNCS.PHASECHK.TRANS64.TRYWAIT P0, [UR4], R3 ;  /* 0x00000003ff0075a7 */ /* 0x000ea40008001104 */
[----:B--2---:R-:W-:Y:S05]  /*2850*/  @!P0 BRA `(.L_x_43) ;  /* 0x0000007000408947 */ /* 0x004fea0003800000 */
.L_x_141:
[----:B------:R-:W-:-:S04]  /*2860*/  UIADD3 UR4, UPT, UPT, UR21, 0x1, URZ ;  /* 0x0000000115047890 */ /* 0x000fc8000fffe0ff */
[----:B------:R-:W-:-:S04]  /*2870*/  UISETP.NE.AND UP0, UPT, UR4, 0x2, UPT ;  /* 0x000000020400788c */ /* 0x000fc8000bf05270 */
[----:B------:R-:W-:Y:S02]  /*2880*/  USEL UR5, URZ, 0x1, UP0 ;  /* 0x00000001ff057887 */ /* 0x000fe40008000000 */
[----:B------:R-:W-:-:S04]  /*2890*/  USEL UR4, UR4, URZ, UP0 ;  /* 0x000000ff04047287 */ /* 0x000fc80008000000 */
[----:B------:R-:W-:Y:S01]  /*28a0*/  ULEA UR4, UR4, UR13, 0x3 ;  /* 0x0000000d04047291 */ /* 0x000fe2000f8e18ff */
[----:B-1----:R-:W-:-:S04]  /*28b0*/  LOP3.LUT R3, R12, UR5, RZ, 0x3c, !PT ;  /* 0x000000050c037c12 */ /* 0x002fc8000f8e3cff */
[----:B------:R-:W-:Y:S01]  /*28c0*/  SHF.L.U32 R3, R3, 0x1f, RZ ;  /* 0x0000001f03037819 */ /* 0x000fe200000006ff */
[----:B------:R-:W-:-:S07]  /*28d0*/  IMAD.U32 R0, RZ, RZ, UR4 ;  /* 0x00000004ff007e24 */ /* 0x000fce000f8e00ff */
.L_x_44:
[----:B-1----:R1:W2:Y:S02]  /*28e0*/  SYNCS.PHASECHK.TRANS64.TRYWAIT P0, [R0+URZ], R3 ;  /* 0x00000003000075a7 */ /* 0x0022a400080011ff */
[----:B--2---:R-:W-:Y:S05]  /*28f0*/  @!P0 NANOSLEEP.SYNCS 0x989680 ;  /* 0x009896800000895d */ /* 0x004fea0003900000 */
[----:B------:R-:W2:Y:S02]  /*2900*/  @!P0 SYNCS.PHASECHK.TRANS64 P0, [R0+URZ], R3 ;  /* 0x00000003000085a7 */ /* 0x000ea400080010ff */
[----:B--2---:R-:W-:Y:S05]  /*2910*/  @P0 EXIT ;  /* 0x000000000000094d */ /* 0x004fea0003800000 */
[----:B------:R-:W-:Y:S05]  /*2920*/  BRA `(.L_x_44) ;  /* 0xfffffffc00ec7947 */ /* 0x000fea000383ffff */
.L_x_22:
[----:B------:R-:W-:-:S04]  /*2930*/  UISETP.NE.AND UP0, UPT, UR47, URZ, UPT ;  /* 0x000000ff2f00728c */ /* 0x000fc8000bf05270 */
[----:B------:R-:W-:-:S09]  /*2940*/  UISETP.NE.OR UP0, UPT, UR18, 0x1, UP0 ;  /* 0x000000011200788c */ /* 0x000fd20008705670 */
[----:B------:R-:W-:Y:S05]  /*2950*/  BRA.U UP0, `(.L_x_45) ;  /* 0x0000000500487547 */ /* 0x000fea000b800000 */
[----:B------:R-:W-:Y:S01]  /*2960*/  ISETP.GE.U32.AND P2, PT, R0, 0x2, PT ;  /* 0x000000020000780c */ /* 0x000fe20003f46070 */
[----:B------:R-:W-:Y:S01]  /*2970*/  IMAD.MOV.U32 R12, RZ, RZ, 0x1 ;  /* 0x00000001ff0c7424 */ /* 0x000fe200078e00ff */
[----:B------:R-:W-:Y:S02]  /*2980*/  CS2R R10, SRZ ;  /* 0x00000000000a7805 */ /* 0x000fe4000001ff00 */
[----:B------:R-:W-:Y:S01]  /*2990*/  CS2R R8, SRZ ;  /* 0x0000000000087805 */ /* 0x000fe2000001ff00 */
[----:B------:R-:W-:Y:S01]  /*29a0*/  UMOV UR6, 0x400 ;  /* 0x0000040000067882 */ /* 0x000fe20000000000 */
[----:B------:R-:W-:Y:S01]  /*29b0*/  UMOV UR5, URZ ;  /* 0x000000ff00057c82 */ /* 0x000fe20008000000 */
[----:B------:R-:W-:-:S12]  /*29c0*/  ULEA UR6, UR47, UR6, 0x18 ;  /* 0x000000062f067291 */ /* 0x000fd8000f8ec0ff */
.L_x_49:
[----:B------:R-:W-:Y:S02]  /*29d0*/  LEA R2, R8, UR6, 0x3 ;  /* 0x0000000608027c11 */ /* 0x000fe4000f8e18ff */
[----:B------:R-:W-:-:S03]  /*29e0*/  SHF.L.U32 R5, R9, 0x1f, RZ ;  /* 0x0000001f09057819 */ /* 0x000fc600000006ff */
[----:B------:R-:W-:Y:S01]  /*29f0*/  VIADD R4, R2, 0xe0 ;  /* 0x000000e002047836 */ /* 0x000fe20000000000 */
[----:B------:R-:W2:Y:S02]  /*2a00*/  SYNCS.PHASECHK.TRANS64.TRYWAIT P0, [R2+URZ+0xd0], R5 ;  /* 0x0000d005020075a7 */ /* 0x000ea400080011ff */
[----:B--2---:R-:W-:Y:S05]  /*2a10*/  @!P0 BRA `(.L_x_46) ;  /* 0x0000006c00e88947 */ /* 0x004fea0003800000 */
.L_x_142:
[----:B------:R-:W-:Y:S01]  /*2a20*/  ULEA UR4, UR5, UR6, 0x3 ;  /* 0x0000000605047291 */ /* 0x000fe2000f8e18ff */
[----:B------:R-:W-:Y:S02]  /*2a30*/  PRMT R4, RZ, 0x654, R4 ;  /* 0x00000654ff047816 */ /* 0x000fe40000000004 */
[----:B--2---:R-:W-:Y:S01]  /*2a40*/  SHF.L.U32 R5, R12, 0x1f, RZ ;  /* 0x0000001f0c057819 */ /* 0x004fe200000006ff */
[----:B------:R-:W-:Y:S01]  /*2a50*/  UIADD3 UR7, UPT, UPT, UR4, 0x70, URZ ;  /* 0x0000007004077890 */ /* 0x000fe2000fffe0ff */
[----:B------:R2:W-:Y:S05]  /*2a60*/  SYNCS.ARRIVE.TRANS64.RED.A1T0 RZ, [R4+URZ], RZ ;  /* 0x000000ff04ff79a7 */ /* 0x0005ea00081004ff */
[----:B------:R-:W-:Y:S01]  /*2a70*/  IMAD.U32 R7, RZ, RZ, UR7 ;  /* 0x00000007ff077e24 */ /* 0x000fe2000f8e00ff */
[----:B------:R-:W3:Y:S04]  /*2a80*/  SYNCS.PHASECHK.TRANS64.TRYWAIT P0, [UR4+0x80], R5 ;  /* 0x00008005ff0075a7 */ /* 0x000ee80008001104 */
[----:B------:R-:W-:Y:S01]  /*2a90*/  PRMT R6, R0, 0x654, R7 ;  /* 0x0000065400067816 */ /* 0x000fe20000000007 */
[----:B--2---:R-:W-:Y:S01]  /*2aa0*/  @!P2 IMAD.MOV.U32 R4, RZ, RZ, 0x10 ;  /* 0x00000010ff04a424 */ /* 0x004fe200078e00ff */
[----:B---3--:R-:W-:Y:S06]  /*2ab0*/  @!P0 BRA `(.L_x_47) ;  /* 0x0000006c00d48947 */ /* 0x008fec0003800000 */
.L_x_144:
[----:B------:R-:W-:Y:S01]  /*2ac0*/  ULEA UR8, UR5, UR6, 0x4 ;  /* 0x0000000605087291 */ /* 0x000fe2000f8e20ff */
[----:B------:R-:W-:Y:S01]  /*2ad0*/  SEL R3, R6, R3, !P2 ;  /* 0x0000000306037207 */ /* 0x000fe20005000000 */
[----:B------:R-:W-:Y:S01]  /*2ae0*/  UIADD3 UR9, UPT, UPT, UR4, 0x70, URZ ;  /* 0x0000007004097890 */ /* 0x000fe2000fffe0ff */
[----:B--2---:R-:W-:Y:S01]  /*2af0*/  LEA R2, R11, UR6, 0x3 ;  /* 0x000000060b027c11 */ /* 0x004fe2000f8e18ff */
[----:B------:R-:W-:Y:S01]  /*2b00*/  UIADD3 UR8, UPT, UPT, UR8, 0x100, URZ ;  /* 0x0000010008087890 */ /* 0x000fe2000fffe0ff */
[----:B------:R-:W-:Y:S01]  /*2b10*/  SHF.L.U32 R5, R10, 0x1f, RZ ;  /* 0x0000001f0a057819 */ /* 0x000fe200000006ff */
[----:B------:R2:W-:Y:S01]  /*2b20*/  @!P2 SYNCS.ARRIVE.TRANS64.RED RZ, [R3+URZ], R4 ;  /* 0x0000000403ffa9a7 */ /* 0x0005e200080004ff */
[----:B------:R-:W-:Y:S01]  /*2b30*/  UIADD3 UR4, UPT, UPT, UR5, 0x1, URZ ;  /* 0x0000000105047890 */ /* 0x000fe2000fffe0ff */
[----:B------:R-:W-:-:S03]  /*2b40*/  VIADD R8, R8, 0x1 ;  /* 0x0000000108087836 */ /* 0x000fc60000000000 */
[----:B------:R-:W-:Y:S02]  /*2b50*/  UISETP.NE.AND UP0, UPT, UR4, 0x2, UPT ;  /* 0x000000020400788c */ /* 0x000fe4000bf05270 */
[----:B------:R-:W-:Y:S06]  /*2b60*/  UGETNEXTWORKID.BROADCAST [UR8], [UR9] ;  /* 0x00000000080073ca */ /* 0x000fec0008000100 */
[----:B------:R-:W-:Y:S01]  /*2b70*/  USEL UR7, URZ, 0x1, UP0 ;  /* 0x00000001ff077887 */ /* 0x000fe20008000000 */
[----:B------:R-:W-:Y:S01]  /*2b80*/  ISETP.NE.AND P0, PT, R8, 0x2, PT ;  /* 0x000000020800780c */ /* 0x000fe20003f05270 */
[----:B------:R-:W-:Y:S01]  /*2b90*/  USEL UR5, UR4, URZ, UP0 ;  /* 0x000000ff04057287 */ /* 0x000fe20008000000 */
[----:B------:R-:W3:Y:S03]  /*2ba0*/  SYNCS.PHASECHK.TRANS64.TRYWAIT P1, [R2+URZ+0x70], R5 ;  /* 0x00007005020075a7 */ /* 0x000ee600080211ff */
[----:B------:R-:W-:Y:S01]  /*2bb0*/  LOP3.LUT R12, R12, UR7, RZ, 0x3c, !PT ;  /* 0x000000070c0c7c12 */ /* 0x000fe2000f8e3cff */
[----:B--23--:R-:W-:Y:S07]  /*2bc0*/  @!P1 BRA `(.L_x_48) ;  /* 0x0000006c00a89947 */ /* 0x00cfee0003800000 */
.L_x_145:
[C---:B------:R-:W-:Y:S01]  /*2bd0*/  LEA R4, R11.reuse, UR6, 0x4 ;  /* 0x000000060b047c11 */ /* 0x040fe2000f8e20ff */
[----:B--2---:R-:W-:Y:S01]  /*2be0*/  VIADD R2, R2, 0x80 ;  /* 0x0000008002027836 */ /* 0x004fe20000000000 */
[----:B------:R-:W-:Y:S01]  /*2bf0*/  SEL R8, R8, RZ, P0 ;  /* 0x000000ff08087207 */ /* 0x000fe20000000000 */
[----:B------:R-:W-:-:S03]  /*2c00*/  VIADD R11, R11, 0x1 ;  /* 0x000000010b0b7836 */ /* 0x000fc60000000000 */
[----:B------:R-:W2:Y:S01]  /*2c10*/  LDS.128 R4, [R4+0x100] ;  /* 0x0001000004047984 */ /* 0x000ea20000000c00 */
[----:B------:R-:W-:Y:S02]  /*2c20*/  PRMT R2, RZ, 0x654, R2 ;  /* 0x00000654ff027816 */ /* 0x000fe40000000002 */
[C---:B------:R-:W-:Y:S01]  /*2c30*/  ISETP.NE.AND P1, PT, R11.reuse, 0x2, PT ;  /* 0x000000020b00780c */ /* 0x040fe20003f25270 */
[----:B------:R-:W-:Y:S01]  /*2c40*/  @!PT LDS RZ, [RZ] ;  /* 0x00000000fffff984 */ /* 0x000fe20000000800 */
[----:B------:R-:W-:Y:S01]  /*2c50*/  @!PT LDS RZ, [RZ] ;  /* 0x00000000fffff984 */ /* 0x000fe20000000800 */
[----:B------:R-:W-:Y:S01]  /*2c60*/  @!PT LDS RZ, [RZ] ;  /* 0x00000000fffff984 */ /* 0x000fe20000000800 */
[----:B------:R-:W-:Y:S01]  /*2c70*/  @!PT LDS RZ, [RZ] ;  /* 0x00000000fffff984 */ /* 0x000fe20000000800 */
[----:B------:R3:W-:Y:S06]  /*2c80*/  MEMBAR.ALL.CTA ;  /* 0x0000000000007992 */ /* 0x0007ec0000008000 */
[----:B---3--:R-:W3:Y:S01]  /*2c90*/  FENCE.VIEW.ASYNC.S ;  /* 0x00000000000073c6 */ /* 0x008ee20000000000 */
[----:B------:R-:W-:Y:S01]  /*2ca0*/  SEL R11, R11, RZ, P1 ;  /* 0x000000ff0b0b7207 */ /* 0x000fe20000800000 */
[----:B---3--:R3:W-:Y:S01]  /*2cb0*/  SYNCS.ARRIVE.TRANS64.RED.A1T0 RZ, [R2+URZ], RZ ;  /* 0x000000ff02ff79a7 */ /* 0x0087e200081004ff */
[----:B--2---:R-:W-:-:S02]  /*2cc0*/  LOP3.LUT P3, RZ, R6, 0x1, RZ, 0xc0, !PT ;  /* 0x0000000106ff7812 */ /* 0x004fc4000786c0ff */
[----:B------:R-:W-:-:S04]  /*2cd0*/  SEL R5, RZ, 0x1, P1 ;  /* 0x00000001ff057807 */ /* 0x000fc80000800000 */
[----:B------:R-:W-:Y:S02]  /*2ce0*/  LOP3.LUT R10, R10, R5, RZ, 0x3c, !PT ;  /* 0x000000050a0a7212 */ /* 0x000fe400078e3cff */
[----:B---3--:R-:W-:-:S04]  /*2cf0*/  SEL R2, RZ, 0x1, P0 ;  /* 0x00000001ff027807 */ /* 0x008fc80000000000 */
[----:B------:R-:W-:Y:S01]  /*2d00*/  LOP3.LUT R9, R9, R2, RZ, 0x3c, !PT ;  /* 0x0000000209097212 */ /* 0x000fe200078e3cff */
[----:B------:R-:W-:Y:S06]  /*2d10*/  @P3 BRA `(.L_x_49) ;  /* 0xfffffffc002c3947 */ /* 0x000fec000383ffff */
[----:B------:R-:W-:Y:S01]  /*2d20*/  ULEA UR4, UR5, UR6, 0x3 ;  /* 0x0000000605047291 */ /* 0x000fe2000f8e18ff */
[----:B------:R-:W-:-:S08]  /*2d30*/  SHF.L.U32 R3, R12, 0x1f, RZ ;  /* 0x0000001f0c037819 */ /* 0x000fd000000006ff */
[----:B------:R-:W2:Y:S02]  /*2d40*/  SYNCS.PHASECHK.TRANS64 P0, [UR4+0x80], R3 ;  /* 0x00008003ff0075a7 */ /* 0x000ea40008001004 */
[----:B--2---:R-:W-:Y:S05]  /*2d50*/  @P0 BRA `(.L_x_50) ;  /* 0x0000000000080947 */ /* 0x004fea0003800000 */
[----:B------:R-:W2:Y:S02]  /*2d60*/  SYNCS.PHASECHK.TRANS64.TRYWAIT P0, [UR4+0x80], R3 ;  /* 0x00008003ff0075a7 */ /* 0x000ea40008001104 */
[----:B--2---:R-:W-:Y:S05]  /*2d70*/  @!P0 BRA `(.L_x_51) ;  /* 0x0000006c00508947 */ /* 0x004fea0003800000 */
.L_x_50:
[----:B------:R-:W-:-:S04]  /*2d80*/  UIADD3 UR7, UPT, UPT, UR5, 0x1, URZ ;  /* 0x0000000105077890 */ /* 0x000fc8000fffe0ff */
[----:B------:R-:W-:-:S04]  /*2d90*/  UISETP.NE.AND UP0, UPT, UR7, 0x2, UPT ;  /* 0x000000020700788c */ /* 0x000fc8000bf05270 */
[----:B------:R-:W-:Y:S02]  /*2da0*/  USEL UR8, URZ, 0x1, UP0 ;  /* 0x00000001ff087887 */ /* 0x000fe40008000000 */
[----:B------:R-:W-:-:S04]  /*2db0*/  USEL UR7, UR7, URZ, UP0 ;  /* 0x000000ff07077287 */ /* 0x000fc80008000000 */
[----:B------:R-:W-:Y:S01]  /*2dc0*/  ULEA UR7, UR7, UR6, 0x3 ;  /* 0x0000000607077291 */ /* 0x000fe2000f8e18ff */
[----:B--2---:R-:W-:-:S04]  /*2dd0*/  LOP3.LUT R3, R12, UR8, RZ, 0x3c, !PT ;  /* 0x000000080c037c12 */ /* 0x004fc8000f8e3cff */
[----:B------:R-:W-:-:S04]  /*2de0*/  SHF.L.U32 R0, R3, 0x1f, RZ ;  /* 0x0000001f03007819 */ /* 0x000fc800000006ff */
[----:B------:R-:W2:Y:S02]  /*2df0*/  SYNCS.PHASECHK.TRANS64 P0, [UR7+0x80], R0 ;  /* 0x00008000ff0075a7 */ /* 0x000ea40008001007 */
[----:B-12---:R-:W-:Y:S05]  /*2e00*/  @P0 EXIT ;  /* 0x000000000000094d */ /* 0x006fea0003800000 */
[----:B------:R-:W-:Y:S02]  /*2e10*/  SHF.L.U32 R3, R3, 0x1f, RZ ;  /* 0x0000001f03037819 */ /* 0x000fe400000006ff */
[----:B------:R-:W-:-:S07]  /*2e20*/  MOV R0, UR7 ;  /* 0x0000000700007c02 */ /* 0x000fce0008000f00 */
.L_x_52:
[----:B-1----:R1:W2:Y:S02]  /*2e30*/  SYNCS.PHASECHK.TRANS64.TRYWAIT P0, [R0+URZ+0x80], R3 ;  /* 0x00008003000075a7 */ /* 0x0022a400080011ff */
[----:B--2---:R-:W-:Y:S05]  /*2e40*/  @!P0 NANOSLEEP.SYNCS 0x989680 ;  /* 0x009896800000895d */ /* 0x004fea0003900000 */
[----:B------:R-:W2:Y:S02]  /*2e50*/  @!P0 SYNCS.PHASECHK.TRANS64 P0, [R0+URZ+0x80], R3 ;  /* 0x00008003000085a7 */ /* 0x000ea400080010ff */
[----:B--2---:R-:W-:Y:S05]  /*2e60*/  @P0 EXIT ;  /* 0x000000000000094d */ /* 0x004fea0003800000 */
[----:B------:R-:W-:Y:S05]  /*2e70*/  BRA `(.L_x_52) ;  /* 0xfffffffc00ec7947 */ /* 0x000fea000383ffff */
.L_x_45:
[----:B------:R-:W-:Y:S05]  /*2e80*/  BRA.U UP4, `(.L_x_53) ;  /* 0x0000001104447547 */ /* 0x000fea000b800000 */
[----:B------:R-:W-:Y:S01]  /*2e90*/  UMOV UR4, 0x40 ;  /* 0x0000004000047882 */ /* 0x000fe20000000000 */
[----:B------:R-:W-:Y:S01]  /*2ea0*/  NOP ;  /* 0x0000000000007918 */ /* 0x000fe20000000000 */
[----:B------:R-:W-:Y:S01]  /*2eb0*/  ULEA UR5, UR47, UR4, 0x18 ;  /* 0x000000042f057291 */ /* 0x000fe2000f8ec0ff */
[----:B------:R-:W-:Y:S02]  /*2ec0*/  UMOV UR6, 0x400 ;  /* 0x0000040000067882 */ /* 0x000fe40000000000 */
[----:B------:R-:W-:-:S06]  /*2ed0*/  ULEA UR6, UR47, UR6, 0x18 ;  /* 0x000000062f067291 */ /* 0x000fcc000f8ec0ff */
[----:B------:R-:W2:Y:S02]  /*2ee0*/  LDS.U8 R0, [UR5+0x1c] ;  /* 0x00001c05ff007984 */ /* 0x000ea40008000000 */
[----:B--2---:R-:W-:-:S13]  /*2ef0*/  ISETP.NE.AND P0, PT, R0, RZ, PT ;  /* 0x000000ff0000720c */ /* 0x004fda0003f05270 */
[----:B------:R-:W-:Y:S05]  /*2f00*/  @P0 BRA `(.L_x_54) ;  /* 0x0000000000580947 */ /* 0x000fea0003800000 */
[----:B------:R-:W-:-:S13]  /*2f10*/  ELECT P0, URZ, PT ;  /* 0x0000000000ff782f */ /* 0x000fda0003800000 */
[----:B------:R-:W-:Y:S05]  /*2f20*/  @!P0 BRA `(.L_x_55) ;  /* 0x0000000000608947 */ /* 0x000fea0003800000 */
[----:B------:R-:W-:Y:S01]  /*2f30*/  UMOV UR4, 0x10 ;  /* 0x0000001000047882 */ /* 0x000fe20000000000 */
[----:B------:R-:W-:Y:S01]  /*2f40*/  HFMA2 R0, -RZ, RZ, 0, 5.9604644775390625e-08 ;  /* 0x00000001ff007431 */ /* 0x000fe200000001ff */
[----:B------:R-:W-:-:S03]  /*2f50*/  MOV R3, 0xffff ;  /* 0x0000ffff00037802 */ /* 0x000fc60000000f00 */
[----:B------:R-:W-:Y:S04]  /*2f60*/  DEPBAR.LE SB2, 0x36 ;  /* 0x0000ad800000791a */ /* 0x000fe80000000000 */
[----:B------:R-:W2:Y:S02]  /*2f70*/  UTCATOMSWS.FIND_AND_SET.ALIGN UP0, UR4, UR4 ;  /* 0x00000004000475e3 */ /* 0x000ea40008000800 */
[----:B--2---:R-:W-:Y:S01]  /*2f80*/  MOV R4, UR4 ;  /* 0x0000000400047c02 */ /* 0x004fe20008000f00 */
[----:B------:R-:W-:Y:S06]  /*2f90*/  BRA.U UP0, `(.L_x_56) ;  /* 0x0000000100187547 */ /* 0x000fec000b800000 */
.L_x_57:
[----:B------:R-:W-:Y:S05]  /*2fa0*/  NANOSLEEP 0x64 ;  /* 0x000000640000795d */ /* 0x000fea0003800000 */
[----:B------:R-:W-:-:S05]  /*2fb0*/  UMOV UR4, 0x10 ;  /* 0x0000001000047882 */ /* 0x000fca0000000000 */
[----:B------:R-:W-:Y:S04]  /*2fc0*/  DEPBAR.LE SB2, 0x36 ;  /* 0x0000ad800000791a */ /* 0x000fe80000000000 */
[----:B------:R-:W2:Y:S02]  /*2fd0*/  UTCATOMSWS.FIND_AND_SET.ALIGN UP0, UR4, UR4 ;  /* 0x00000004000475e3 */ /* 0x000ea40008000800 */
[----:B--2---:R-:W-:Y:S01]  /*2fe0*/  MOV R4, UR4 ;  /* 0x0000000400047c02 */ /* 0x004fe20008000f00 */
[----:B------:R-:W-:Y:S05]  /*2ff0*/  BRA.U !UP0, `(.L_x_57) ;  /* 0xfffffffd08e87547 */ /* 0x000fea000b83ffff */
.L_x_56:
[-C--:B------:R-:W-:Y:S02]  /*3000*/  SHF.L.U32 R3, R3, R4.reuse, RZ ;  /* 0x0000000403037219 */ /* 0x080fe400000006ff */
[----:B------:R-:W-:Y:S01]  /*3010*/  SHF.L.U32 R0, R0, R4, RZ ;  /* 0x0000000400007219 */ /* 0x000fe200000006ff */
[----:B------:R-:W-:Y:S02]  /*3020*/  IMAD.SHL.U32 R4, R4, 0x20, RZ ;  /* 0x0000002004047824 */ /* 0x000fe400078e00ff */
[----:B------:R2:W-:Y:S04]  /*3030*/  ATOMS.OR RZ, [UR5+0x14], R3 ;  /* 0x00001403ffff798c */ /* 0x0005e8000b000005 */
[----:B------:R2:W-:Y:S04]  /*3040*/  ATOMS.OR RZ, [UR5+0x18], R0 ;  /* 0x00001800ffff798c */ /* 0x0005e8000b000005 */
[----:B------:R2:W-:Y:S01]  /*3050*/  STS [UR6+0x120], R4 ;  /* 0x00012004ff007988 */ /* 0x0005e20008000806 */
[----:B------:R-:W-:Y:S05]  /*3060*/  BRA `(.L_x_55) ;  /* 0x0000000000107947 */ /* 0x000fea0003800000 */
.L_x_54:
[----:B------:R-:W-:Y:S02]  /*3070*/  MOV R0, 0xffffffff ;  /* 0xffffffff00007802 */ /* 0x000fe40000000f00 */
[----:B------:R-:W-:-:S03]  /*3080*/  MOV R4, 0x30b0 ;  /* 0x000030b000047802 */ /* 0x000fc60000000f00 */
[----:B------:R2:W-:Y:S04]  /*3090*/  STS [UR6+0x120], R0 ;  /* 0x00012000ff007988 */ /* 0x0005e80008000806 */
[----:B-12--5:R-:W-:Y:S05]  /*30a0*/  CALL.REL.NOINC `($__internal_1_$__cuda_sm10x_tcgen05_guardrail_trap_phase_invalid_during_alloc) ;  /* 0x00000070009c7944 */ /* 0x026fea0003c00000 */
.L_x_55:
[----:B------:R-:W-:Y:S05]  /*30b0*/  WARPSYNC.ALL ;  /* 0x0000000000007948 */ /* 0x000fea0003800000 */
[----:B------:R-:W3:Y:S01]  /*30c0*/  S2UR UR4, SR_CgaCtaId ;  /* 0x00000000000479c3 */ /* 0x000ee20000008800 */
[----:B------:R-:W-:Y:S01]  /*30d0*/  UMOV UR41, 0x400 ;  /* 0x0000040000297882 */ /* 0x000fe20000000000 */
[----:B------:R-:W-:-:S06]  /*30e0*/  NOP ;  /* 0x0000000000007918 */ /* 0x000fcc0000000000 */
[----:B------:R-:W-:Y:S06]  /*30f0*/  BAR.ARV 0x6, 0xa0 ;  /* 0x0182800000007b1d */ /* 0x000fec0000002000 */
[----:B------:R-:W4:Y:S01]  /*3100*/  LDCU UR6, c[0x0][0x38c] ;  /* 0x00007180ff0677ac */ /* 0x000f220008000800 */
[----:B------:R-:W-:Y:S01]  /*3110*/  LOP3.LUT R2, R2, 0xffff, RZ, 0xc0, !PT ;  /* 0x0000ffff02027812 */ /* 0x000fe200078ec0ff */
[----:B------:R-:W-:Y:S01]  /*3120*/  IMAD.MOV.U32 R11, RZ, RZ, 0x1 ;  /* 0x00000001ff0b7424 */ /* 0x000fe200078e00ff */
[----:B------:R-:W-:Y:S01]  /*3130*/  CS2R R8, SRZ ;  /* 0x0000000000087805 */ /* 0x000fe2000001ff00 */
[----:B------:R-:W1:Y:S01]  /*3140*/  LDCU UR7, c[0x0][0x38c] ;  /* 0x00007180ff0777ac */ /* 0x000e620008000800 */
[----:B------:R-:W-:Y:S01]  /*3150*/  R2UR UR42, R2 ;  /* 0x00000000022a72ca */ /* 0x000fe200000e0000 */
[----:B------:R-:W-:Y:S01]  /*3160*/  IMAD.MOV.U32 R10, RZ, RZ, RZ ;  /* 0x000000ffff0a7224 */ /* 0x000fe200078e00ff */
[----:B------:R-:W-:Y:S01]  /*3170*/  UMOV UR45, URZ ;  /* 0x000000ff002d7c82 */ /* 0x000fe20008000000 */
[----:B------:R-:W-:Y:S01]  /*3180*/  UMOV UR39, URZ ;  /* 0x000000ff00277c82 */ /* 0x000fe20008000000 */
[----:B---3--:R-:W-:Y:S01]  /*3190*/  ULEA UR41, UR4, UR41, 0x18 ;  /* 0x0000002904297291 */ /* 0x008fe2000f8ec0ff */
[----:B------:R-:W-:Y:S01]  /*31a0*/  UMOV UR62, 0x0 ;  /* 0x00000000003e7882 */ /* 0x000fe20000000000 */
[----:B------:R-:W-:-:S02]  /*31b0*/  UMOV UR63, 0x4400010 ;  /* 0x04400010003f7882 */ /* 0x000fc40000000000 */
[----:B------:R-:W-:Y:S02]  /*31c0*/  UIADD3 UR5, UPT, UPT, UR41, 0x8800, URZ ;  /* 0x0000880029057890 */ /* 0x000fe4000fffe0ff */
[----:B------:R-:W-:Y:S02]  /*31d0*/  UIADD3 UR4, UPT, UPT, UR41, 0x10800, URZ ;  /* 0x0001080029047890 */ /* 0x000fe4000fffe0ff */
[----:B----4-:R-:W-:Y:S01]  /*31e0*/  UIADD3 UR6, UPT, UPT, UR6, 0x7f, URZ ;  /* 0x0000007f06067890 */ /* 0x010fe2000fffe0ff */
[----:B--2---:R-:W2:Y:S01]  /*31f0*/  LDS R0, [UR41+0x120] ;  /* 0x00012029ff007984 */ /* 0x004ea20008000800 */
[----:B------:R-:W-:Y:S02]  /*3200*/  USHF.R.U32.HI UR5, URZ, 0x4, UR5 ;  /* 0x00000004ff057899 */ /* 0x000fe40008011605 */
[----:B------:R-:W-:Y:S02]  /*3210*/  USHF.R.S32.HI UR47, URZ, 0x1f, UR6 ;  /* 0x0000001fff2f7899 */ /* 0x000fe40008011406 */
[----:B------:R-:W-:-:S02]  /*3220*/  USHF.R.U32.HI UR4, URZ, 0x4, UR4 ;  /* 0x00000004ff047899 */ /* 0x000fc40008011604 */
[----:B------:R-:W-:Y:S02]  /*3230*/  ULEA.HI UR47, UR47, UR6, URZ, 0x7 ;  /* 0x000000062f2f7291 */ /* 0x000fe4000f8f38ff */
[----:B------:R-:W-:Y:S02]  /*3240*/  ULOP3.LUT UR5, UR5, 0x3fff, URZ, 0xc0, !UPT ;  /* 0x00003fff05057892 */ /* 0x000fe4000f8ec0ff */
[----:B------:R-:W-:Y:S02]  /*3250*/  USHF.R.S32.HI UR47, URZ, 0x7, UR47 ;  /* 0x00000007ff2f7899 */ /* 0x000fe4000801142f */
[----:B------:R-:W-:Y:S02]  /*3260*/  ULOP3.LUT UR4, UR4, 0x3fff, URZ, 0xc0, !UPT ;  /* 0x00003fff04047892 */ /* 0x000fe4000f8ec0ff */
[----:B------:R-:W-:Y:S01]  /*3270*/  UISETP.LT.AND UP0, UPT, UR47, 0x1, UPT ;  /* 0x000000012f00788c */ /* 0x000fe2000bf01270 */
[----:B------:R-:W-:Y:S01]  /*3280*/  UMOV UR60, 0x0 ;  /* 0x00000000003c7882 */ /* 0x000fe20000000000 */
[----:B------:R-:W-:-:S02]  /*3290*/  UMOV UR61, 0x4400010 ;  /* 0x04400010003d7882 */ /* 0x000fc40000000000 */
[----:B------:R-:W-:Y:S01]  /*32a0*/  USEL UR64, UR47, 0x1, !UP0 ;  /* 0x000000012f407887 */ /* 0x000fe2000c000000 */
[----:B------:R-:W-:Y:S01]  /*32b0*/  UMOV UR58, 0x0 ;  /* 0x00000000003a7882 */ /* 0x000fe20000000000 */
[----:B------:R-:W-:Y:S01]  /*32c0*/  UMOV UR59, 0x4400010 ;  /* 0x04400010003b7882 */ /* 0x000fe20000000000 */
[----:B------:R-:W-:Y:S01]  /*32d0*/  UMOV UR56, 0x0 ;  /* 0x0000000000387882 */ /* 0x000fe20000000000 */
[----:B------:R-:W-:Y:S01]  /*32e0*/  UMOV UR57, 0x4400010 ;  /* 0x0440001000397882 */ /* 0x000fe20000000000 */
[----:B------:R-:W-:Y:S01]  /*32f0*/  UMOV UR54, 0x0 ;  /* 0x0000000000367882 */ /* 0x000fe20000000000 */
[----:B------:R-:W-:Y:S01]  /*3300*/  UMOV UR55, 0x4400010 ;  /* 0x0440001000377882 */ /* 0x000fe20000000000 */
[----:B------:R-:W-:Y:S01]  /*3310*/  UMOV UR52, 0x0 ;  /* 0x0000000000347882 */ /* 0x000fe20000000000 */
[----:B------:R-:W-:Y:S01]  /*3320*/  UMOV UR53, 0x4400010 ;  /* 0x0440001000357882 */ /* 0x000fe20000000000 */
[----:B------:R-:W-:Y:S02]  /*3330*/  ULOP3.LUT UR43, UR5, 0x10000, URZ, 0xfc, !UPT ;  /* 0x00010000052b7892 */ /* 0x000fe4000f8efcff */
[----:B------:R-:W-:-:S02]  /*3340*/  ULOP3.LUT UR44, UR4, 0x10000, URZ, 0xfc, !UPT ;  /* 0x00010000042c7892 */ /* 0x000fc4000f8efcff */
[----:B------:R-:W-:Y:S02]  /*3350*/  UIADD3 UR64, UPT, UPT, -UR64, URZ, URZ ;  /* 0x000000ff40407290 */ /* 0x000fe4000fffe1ff */
[----:B-1----:R-:W-:Y:S01]  /*3360*/  UISETP.GE.AND UP4, UPT, UR7, 0x1, UPT ;  /* 0x000000010700788c */ /* 0x002fe2000bf86270 */
[----:B------:R-:W-:Y:S01]  /*3370*/  UMOV UR50, 0x0 ;  /* 0x0000000000327882 */ /* 0x000fe20000000000 */
[----:B------:R-:W-:Y:S01]  /*3380*/  UMOV UR51, 0x4400010 ;  /* 0x0440001000337882 */ /* 0x000fe20000000000 */
[----:B------:R-:W-:Y:S01]  /*3390*/  UMOV UR48, 0x0 ;  /* 0x0000000000307882 */ /* 0x000fe20000000000 */
[----:B--2---:R-:W-:Y:S01]  /*33a0*/  R2UR UR65, R0 ;  /* 0x00000000004172ca */ /* 0x004fe200000e0000 */
[----:B------:R-:W-:-:S14]  /*33b0*/  UMOV UR49, 0x4400010 ;  /* 0x0440001000317882 */ /* 0x000fdc0000000000 */
.L_x_64:
[----:B------:R-:W-:Y:S02]  /*33c0*/  LEA R0, R10, UR41, 0x3 ;  /* 0x000000290a007c11 */ /* 0x000fe4000f8e18ff */
[----:B------:R-:W-:Y:S02]  /*33d0*/  SHF.L.U32 R5, R9, 0x1f, RZ ;  /* 0x0000001f09057819 */ /* 0x000fe400000006ff */
[----:B------:R-:W-:Y:S01]  /*33e0*/  PLOP3.LUT P0, PT, PT, PT, UP4, 0x80, 0x8 ;  /* 0x000000000008781c */ /* 0x000fe20003f0f048 */
[----:B------:R-:W-:Y:S01]  /*33f0*/  VIADD R3, R0, 0x80 ;  /* 0x0000008000037836 */ /* 0x000fe20000000000 */
[----:B-1----:R-:W1:Y:S02]  /*3400*/  SYNCS.PHASECHK.TRANS64.TRYWAIT P1, [R0+URZ+0x70], R5 ;  /* 0x00007005000075a7 */ /* 0x002e6400080211ff */
[----:B-1-3--:R-:W-:Y:S09]  /*3410*/  @!P1 BRA `(.L_x_58) ;  /* 0x0000006400c09947 */ /* 0x00aff20003800000 */
.L_x_147:
[----:B------:R-:W-:Y:S01]  /*3420*/  LEA R4, R10, UR41, 0x4 ;  /* 0x000000290a047c11 */ /* 0x000fe2000f8e20ff */
[----:B------:R-:W-:Y:S01]  /*3430*/  @UP4 ULEA UR4, UR39, UR41, 0x3 ;  /* 0x0000002927044291 */ /* 0x000fe2000f8e18ff */
[----:B------:R-:W-:Y:S01]  /*3440*/  PLOP3.LUT P2, PT, PT, PT, PT, 0x80, 0x8 ;  /* 0x000000000008781c */ /* 0x000fe20003f4f070 */
[----:B------:R-:W-:Y:S01]  /*3450*/  ULEA UR46, UR45, UR41, 0x3 ;  /* 0x000000292d2e7291 */ /* 0x000fe2000f8e18ff */
[----:B------:R-:W-:Y:S02]  /*3460*/  PRMT R3, RZ, 0x654, R3 ;  /* 0x00000654ff037816 */ /* 0x000fe40000000003 */
[----:B-1----:R-:W1:Y:S01]  /*3470*/  LDS.128 R4, [R4+0x100] ;  /* 0x0001000004047984 */ /* 0x002e620000000c00 */
[----:B------:R-:W-:Y:S02]  /*3480*/  @P0 SHF.L.U32 R2, R8, 0x1f, RZ ;  /* 0x0000001f08020819 */ /* 0x000fe400000006ff */
[----:B------:R-:W-:Y:S01]  /*3490*/  SHF.L.U32 R0, R11, 0x1f, RZ ;  /* 0x0000001f0b007819 */ /* 0x000fe200000006ff */
[----:B------:R-:W-:Y:S01]  /*34a0*/  @!PT LDS RZ, [RZ] ;  /* 0x00000000fffff984 */ /* 0x000fe20000000800 */
[----:B------:R-:W-:Y:S01]  /*34b0*/  @!PT LDS RZ, [RZ] ;  /* 0x00000000fffff984 */ /* 0x000fe20000000800 */
[----:B------:R-:W-:Y:S01]  /*34c0*/  @!PT LDS RZ, [RZ] ;  /* 0x00000000fffff984 */ /* 0x000fe20000000800 */
[----:B------:R-:W-:Y:S01]  /*34d0*/  @!PT LDS RZ, [RZ] ;  /* 0x00000000fffff984 */ /* 0x000fe20000000800 */
[----:B------:R2:W-:Y:S06]  /*34e0*/  MEMBAR.ALL.CTA ;  /* 0x0000000000007992 */ /* 0x0005ec0000008000 */
[----:B--2---:R-:W2:Y:S02]  /*34f0*/  FENCE.VIEW.ASYNC.S ;  /* 0x00000000000073c6 */ /* 0x004ea40000000000 */
[----:B--2---:R2:W-:Y:S01]  /*3500*/  SYNCS.ARRIVE.TRANS64.RED.A1T0 RZ, [R3+URZ], RZ ;  /* 0x000000ff03ff79a7 */ /* 0x0045e200081004ff */
[----:B------:R2:W3:Y:S01]  /*3510*/  @P0 SYNCS.PHASECHK.TRANS64.TRYWAIT P2, [UR4], R2 ;  /* 0x00000002ff0005a7 */ /* 0x0004e20008041104 */
[----:B------:R-:W-:Y:S01]  /*3520*/  ULEA.HI UR4, UR45, UR45, URZ, 0x1 ;  /* 0x0000002d2d047291 */ /* 0x000fe2000f8f08ff */
[----:B-1----:R-:W-:-:S03]  /*3530*/  LOP3.LUT P1, RZ, R6, 0x1, RZ, 0xc0, !PT ;  /* 0x0000000106ff7812 */ /* 0x002fc6000782c0ff */
[----:B------:R-:W-:Y:S02]  /*3540*/  USHF.L.U32 UR5, UR4, 0x7, URZ ;  /* 0x0000000704057899 */ /* 0x000fe400080006ff */
[----:B------:R-:W-:Y:S02]  /*3550*/  ULOP3.LUT UR36, UR4, 0xffe, URZ, 0xc0, !UPT ;  /* 0x00000ffe04247892 */ /* 0x000fe4000f8ec0ff */
[----:B------:R-:W-:Y:S02]  /*3560*/  ULOP3.LUT UR4, UR5, 0xffffff00, URZ, 0xc0, !UPT ;  /* 0xffffff0005047892 */ /* 0x000fe4000f8ec0ff */
[----:B------:R-:W-:Y:S02]  /*3570*/  UIADD3 UR36, UPT, UPT, -UR36, UR45, URZ ;  /* 0x0000002d24247290 */ /* 0x000fe4000fffe1ff */
[----:B------:R-:W-:Y:S01]  /*3580*/  UIADD3 UR4, UPT, UPT, UR65, UR4, URZ ;  /* 0x0000000441047290 */ /* 0x000fe2000fffe0ff */
[----:B------:R-:W1:Y:S03]  /*3590*/  SYNCS.PHASECHK.TRANS64.TRYWAIT P0, [UR46+0xb0], R0 ;  /* 0x0000b000ff0075a7 */ /* 0x000e66000800112e */
[----:B------:R-:W-:Y:S01]  /*35a0*/  ULEA UR36, UR36, UR4, 0x14 ;  /* 0x0000000424247291 */ /* 0x000fe2000f8ea0ff */
[----:B-123--:R-:W-:Y:S11]  /*35b0*/  @!P0 BRA `(.L_x_59) ;  /* 0x00000064006c8947 */ /* 0x00eff60003800000 */
.L_x_149:
[----:B------:R-:W-:Y:S01]  /*35c0*/  IADD3 R10, PT, PT, R10, 0x1, RZ ;  /* 0x000000010a0a7810 */ /* 0x000fe20007ffe0ff */
[----:B------:R-:W-:Y:S06]  /*35d0*/  BRA.U !UP4, `(.L_x_60) ;  /* 0x000000050c107547 */ /* 0x000fec000b800000 */
[----:B------:R-:W-:Y:S01]  /*35e0*/  UPLOP3.LUT UP2, UPT, UPT, UPT, UPT, 0x40, 0x4 ;  /* 0x000000000004789c */ /* 0x000fe20003f4e870 */
[----:B------:R-:W-:Y:S01]  /*35f0*/  UMOV UR38, UR64 ;  /* 0x0000004000267c82 */ /* 0x000fe20008000000 */
[----:B------:R-:W-:Y:S01]  /*3600*/  UMOV UR37, UR47 ;  /* 0x0000002f00257c82 */ /* 0x000fe20008000000 */
[----:B------:R-:W-:-:S08]  /*3610*/  UMOV UR5, UR39 ;  /* 0x0000002700057c82 */ /* 0x000fd00008000000 */
.L_x_63:
[----:B------:R-:W-:Y:S02]  /*3620*/  UIADD3 UR38, UPT, UPT, UR38, 0x1, URZ ;  /* 0x0000000126267890 */ /* 0x000fe4000fffe0ff */
[----:B------:R-:W-:Y:S02]  /*3630*/  ULEA UR7, UR5, UR41, 0x3 ;  /* 0x0000002905077291 */ /* 0x000fe4000f8e18ff */
[----:B------:R-:W-:Y:S01]  /*3640*/  UISETP.NE.AND UP3, UPT, UR38, URZ, UPT ;  /* 0x000000ff2600728c */ /* 0x000fe2000bf65270 */
[----:B--23--:R-:W-:Y:S10]  /*3650*/  @P2 BRA `(.L_x_61) ;  /* 0x00000000000c2947 */ /* 0x00cff40003800000 */
[----:B-1----:R-:W-:Y:S04]  /*3660*/  SHF.L.U32 R3, R8, 0x1f, RZ ;  /* 0x0000001f08037819 */ /* 0x002fe800000006ff */
[----:B------:R-:W1:Y:S02]  /*3670*/  SYNCS.PHASECHK.TRANS64.TRYWAIT P0, [UR7], R3 ;  /* 0x00000003ff0075a7 */ /* 0x000e640008001107 */
[----:B-1----:R-:W-:Y:S05]  /*3680*/  @!P0 BRA `(.L_x_62) ;  /* 0x0000006400508947 */ /* 0x002fea0003800000 */
.L_x_61:
[----:B------:R-:W-:Y:S01]  /*3690*/  UISETP.NE.AND UP0, UPT, UR37, 0x1, UPT ;  /* 0x000000012500788c */ /* 0x000fe2000bf05270 */
[----:B------:R-:W-:Y:S01]  /*36a0*/  PLOP3.LUT P2, PT, PT, PT, PT, 0x80, 0x8 ;  /* 0x000000000008781c */ /* 0x000fe20003f4f070 */
[----:B------:R-:W-:Y:S02]  /*36b0*/  UIADD3 UR4, UPT, UPT, UR5, 0x1, URZ ;  /* 0x0000000105047890 */ /* 0x000fe4000fffe0ff */
[----:B------:R-:W-:Y:S02]  /*36c0*/  UIADD3 UR40, UPT, UPT, UR7, 0x10, URZ ;  /* 0x0000001007287890 */ /* 0x000fe4000fffe0ff */
[----:B------:R-:W-:Y:S01]  /*36d0*/  UISETP.NE.AND UP1, UPT, UR4, 0x2, UPT ;  /* 0x000000020400788c */ /* 0x000fe2000bf25270 */
[----:B------:R-:W-:Y:S01]  /*36e0*/  PLOP3.LUT P0, PT, PT, PT, UP0, 0x80, 0x8 ;  /* 0x000000000008781c */ /* 0x000fe20003f0f008 */
[----:B------:R-:W-:Y:S02]  /*36f0*/  UIADD3 UR37, UPT, UPT, UR37, -0x1, URZ ;  /* 0xffffffff25257890 */ /* 0x000fe4000fffe0ff */
[----:B------:R-:W-:Y:S02]  /*3700*/  USEL UR6, URZ, 0x1, UP1 ;  /* 0x00000001ff067887 */ /* 0x000fe40008800000 */
[----:B------:R-:W-:Y:S01]  /*3710*/  USEL UR39, UR4, URZ, UP1 ;  /* 0x000000ff04277287 */ /* 0x000fe20008800000 */
[----:B------:R-:W-:Y:S01]  /*3720*/  UMOV UR7, 0x40004040 ;  /* 0x4000404000077882 */ /* 0x000fe20000000000 */
[----:B------:R-:W-:Y:S02]  /*3730*/  UMOV UR35, 0x40004040 ;  /* 0x4000404000237882 */ /* 0x000fe40000000000 */
[----:B------:R-:W-:Y:S01]  /*3740*/  @UP0 ULEA UR4, UR39, UR41, 0x3 ;  /* 0x0000002927040291 */ /* 0x000fe2000f8e18ff */
[----:B------:R-:W-:Y:S01]  /*3750*/  LOP3.LUT R8, R8, UR6, RZ, 0x3c, !PT ;  /* 0x0000000608087c12 */ /* 0x000fe2000f8e3cff */
[----:B------:R-:W-:Y:S01]  /*3760*/  ULEA UR6, UR5, UR44, 0xc ;  /* 0x0000002c05067291 */ /* 0x000fe2000f8e60ff */
[----:B------:R-:W-:Y:S02]  /*3770*/  UMOV UR33, 0x40004040 ;  /* 0x4000404000217882 */ /* 0x000fe40000000000 */
[----:B-1----:R-:W-:Y:S01]  /*3780*/  @P0 SHF.L.U32 R0, R8, 0x1f, RZ ;  /* 0x0000001f08000819 */ /* 0x002fe200000006ff */
[----:B------:R-:W-:Y:S02]  /*3790*/  UIADD3 UR34, UPT, UPT, UR6, 0x2, URZ ;  /* 0x0000000206227890 */ /* 0x000fe4000fffe0ff */
[----:B------:R-:W-:Y:S01]  /*37a0*/  UIADD3 UR30, UPT, UPT, UR6, 0x4, URZ ;  /* 0x00000004061e7890 */ /* 0x000fe2000fffe0ff */
[----:B------:R2:W3:Y:S01]  /*37b0*/  @P0 SYNCS.PHASECHK.TRANS64.TRYWAIT P2, [UR4], R0 ;  /* 0x00000000ff0005a7 */ /* 0x0004e20008041104 */
[----:B------:R-:W-:Y:S02]  /*37c0*/  ULEA UR4, UR5, UR43, 0xa ;  /* 0x0000002b05047291 */ /* 0x000fe4000f8e50ff */
[----:B------:R-:W-:Y:S02]  /*37d0*/  UIADD3 UR26, UPT, UPT, UR6, 0x6, URZ ;  /* 0x00000006061a7890 */ /* 0x000fe4000fffe0ff */
        /* <DEDUP_REMOVED lines=10> */
[----:B------:R-:W-:Y:S01]  /*3880*/  UIADD3 UR8, UPT, UPT, UR4, 0x206, URZ ;  /* 0x0000020604087890 */ /* 0x000fe2000fffe0ff */
[----:B------:R-:W-:Y:S01]  /*3890*/  UMOV UR5, 0x40004040 ;  /* 0x4000404000057882 */ /* 0x000fe20000000000 */
[----:B------:R-:W-:Y:S01]  /*38a0*/  UMOV UR31, 0x40004040 ;  /* 0x40004040001f7882 */ /* 0x000fe20000000000 */
[----:B------:R1:W-:Y:S01]  /*38b0*/  UTCHMMA gdesc[UR4], gdesc[UR6], tmem[UR36], tmem[UR62], idesc[UR63], UP2 ;  /* 0x00ff3e06040075ea */ /* 0x0003e20009000024 */
[----:B------:R-:W-:Y:S01]  /*38c0*/  UPLOP3.LUT UP2, UPT, UPT, UPT, UPT, 0x80, 0x8 ;  /* 0x000000000008789c */ /* 0x000fe20003f4f070 */
[----:B------:R2:W-:Y:S01]  /*38d0*/  UTCHMMA gdesc[UR32], gdesc[UR34], tmem[UR36], tmem[UR60], idesc[UR61], UPT ;  /* 0x00ff3c22200075ea */ /* 0x0005e2000b800024 */
[----:B------:R-:W-:Y:S01]  /*38e0*/  UMOV UR29, 0x40004040 ;  /* 0x40004040001d7882 */ /* 0x000fe20000000000 */
[----:B------:R-:W-:Y:S01]  /*38f0*/  UMOV UR27, 0x40004040 ;  /* 0x40004040001b7882 */ /* 0x000fe20000000000 */
        /* <DEDUP_REMOVED lines=12> */
[----:B------:R-:W-:Y:S01]  /*39c0*/  UMOV UR9, 0x40004040 ;  /* 0x4000404000097882 */ /* 0x000fe20000000000 */
[----:B------:R2:W-:Y:S01]  /*39d0*/  UTCHMMA gdesc[UR12], gdesc[UR14], tmem[UR36], tmem[UR50], idesc[UR51], UPT ;  /* 0x00ff320e0c0075ea */ /* 0x0005e2000b800024 */
[----:B------:R2:W-:Y:S01]  /*39e0*/  UTCHMMA gdesc[UR8], gdesc[UR10], tmem[UR36], tmem[UR48], idesc[UR49], UPT ;  /* 0x00ff300a080075ea */ /* 0x0005e2000b800024 */
[----:B------:R2:W-:Y:S01]  /*39f0*/  UTCBAR.MULTICAST [UR40], URZ, UR42 ;  /* 0x000000ff280073e9 */ /* 0x0005e2000800082a */
[----:B-1----:R-:W-:Y:S01]  /*3a00*/  UMOV UR5, UR39 ;  /* 0x0000002700057c82 */ /* 0x002fe20008000000 */
[----:B------:R-:W-:Y:S05]  /*3a10*/  BRA.U UP3, `(.L_x_63) ;  /* 0xfffffffd03007547 */ /* 0x000fea000b83ffff */
.L_x_60:
[----:B------:R-:W-:Y:S01]  /*3a20*/  UIADD3 UR4, UPT, UPT, UR45, 0x1, URZ ;  /* 0x000000012d047890 */ /* 0x000fe2000fffe0ff */
[C---:B------:R-:W-:Y:S01]  /*3a30*/  ISETP.NE.AND P0, PT, R10.reuse, 0x2, PT ;  /* 0x000000020a00780c */ /* 0x040fe20003f05270 */
[----:B------:R-:W-:Y:S02]  /*3a40*/  UIADD3 UR5, UPT, UPT, UR46, 0x90, URZ ;  /* 0x000000902e057890 */ /* 0x000fe4000fffe0ff */
[----:B------:R-:W-:Y:S01]  /*3a50*/  UISETP.NE.AND UP0, UPT, UR4, 0x4, UPT ;  /* 0x000000040400788c */ /* 0x000fe2000bf05270 */
[----:B-12---:R-:W-:Y:S02]  /*3a60*/  SEL R0, RZ, 0x1, P0 ;  /* 0x00000001ff007807 */ /* 0x006fe40000000000 */
[----:B------:R-:W-:Y:S01]  /*3a70*/  SEL R10, R10, RZ, P0 ;  /* 0x000000ff0a0a7207 */ /* 0x000fe20000000000 */
[----:B------:R-:W-:Y:S01]  /*3a80*/  USEL UR6, URZ, 0x1, UP0 ;  /* 0x00000001ff067887 */ /* 0x000fe20008000000 */
[----:B------:R-:W-:Y:S01]  /*3a90*/  LOP3.LUT R9, R9, R0, RZ, 0x3c, !PT ;  /* 0x0000000009097212 */ /* 0x000fe200078e3cff */
[----:B------:R-:W-:Y:S01]  /*3aa0*/  USEL UR45, UR4, URZ, UP0 ;  /* 0x000000ff042d7287 */ /* 0x000fe20008000000 */
[----:B------:R1:W-:Y:S03]  /*3ab0*/  UTCBAR [UR5], URZ ;  /* 0x000000ff050073e9 */ /* 0x0003e600080000ff */
[----:B------:R-:W-:Y:S01]  /*3ac0*/  LOP3.LUT R11, R11, UR6, RZ, 0x3c, !PT ;  /* 0x000000060b0b7c12 */ /* 0x000fe2000f8e3cff */
[----:B------:R-:W-:Y:S07]  /*3ad0*/  @P1 BRA `(.L_x_64) ;  /* 0xfffffff800381947 */ /* 0x000fee000383ffff */
[----:B------:R-:W2:Y:S01]  /*3ae0*/  S2UR UR8, SR_CgaCtaId ;  /* 0x00000000000879c3 */ /* 0x000ea20000008800 */
[----:B------:R-:W-:Y:S01]  /*3af0*/  ELECT P0, URZ, PT ;  /* 0x0000000000ff782f */ /* 0x000fe20003800000 */
[----:B------:R-:W-:Y:S01]  /*3b00*/  IMAD.MOV.U32 R0, RZ, RZ, 0x1 ;  /* 0x00000001ff007424 */ /* 0x000fe200078e00ff */
[----:B------:R-:W-:Y:S01]  /*3b10*/  UIADD3 UR41, UPT, UPT, UR41, 0xb0, URZ ;  /* 0x000000b029297890 */ /* 0x000fe2000fffe0ff */
[----:B------:R-:W-:Y:S01]  /*3b20*/  SHF.L.U32 R3, R11, 0x1f, RZ ;  /* 0x0000001f0b037819 */ /* 0x000fe200000006ff */
[----:B------:R-:W-:-:S03]  /*3b30*/  UMOV UR4, 0x40 ;  /* 0x0000004000047882 */ /* 0x000fc60000000000 */
[----:B------:R-:W-:Y:S01]  /*3b40*/  UVIRTCOUNT.DEALLOC.SMPOOL 0x80 ;  /* 0x000000800000784c */ /* 0x000fe20000000000 */
[----:B--2---:R-:W-:Y:S02]  /*3b50*/  ULEA UR8, UR8, UR4, 0x18 ;  /* 0x0000000408087291 */ /* 0x004fe4000f8ec0ff */
[----:B------:R-:W-:-:S07]  /*3b60*/  ULEA UR4, UR45, UR41, 0x3 ;  /* 0x000000292d047291 */ /* 0x000fce000f8e18ff */
[----:B------:R2:W-:Y:S02]  /*3b70*/  @P0 STS.U8 [UR8+0x1c], R0 ;  /* 0x00001c00ff000988 */ /* 0x0005e40008000008 */
[----:B------:R-:W4:Y:S02]  /*3b80*/  SYNCS.PHASECHK.TRANS64.TRYWAIT P0, [UR4], R3 ;  /* 0x00000003ff0075a7 */ /* 0x000f240008001104 */
[----:B--2-4-:R-:W-:Y:S05]  /*3b90*/  @!P0 BRA `(.L_x_65) ;  /* 0x0000006000248947 */ /* 0x014fea0003800000 */
.L_x_152:
[----:B------:R-:W-:-:S04]  /*3ba0*/  UIADD3 UR4, UPT, UPT, UR45, 0x1, URZ ;  /* 0x000000012d047890 */ /* 0x000fc8000fffe0ff */
[----:B------:R-:W-:-:S04]  /*3bb0*/  UISETP.NE.AND UP0, UPT, UR4, 0x4, UPT ;  /* 0x000000040400788c */ /* 0x000fc8000bf05270 */
[----:B------:R-:W-:Y:S02]  /*3bc0*/  USEL UR6, URZ, 0x1, UP0 ;  /* 0x00000001ff067887 */ /* 0x000fe40008000000 */
[----:B------:R-:W-:-:S04]  /*3bd0*/  USEL UR4, UR4, URZ, UP0 ;  /* 0x000000ff04047287 */ /* 0x000fc80008000000 */
[----:B-1----:R-:W-:Y:S01]  /*3be0*/  ULEA UR5, UR4, UR41, 0x3 ;  /* 0x0000002904057291 */ /* 0x002fe2000f8e18ff */
[----:B------:R-:W-:-:S04]  /*3bf0*/  LOP3.LUT R2, R11, UR6, RZ, 0x3c, !PT ;  /* 0x000000060b027c12 */ /* 0x000fc8000f8e3cff */
[----:B--2---:R-:W-:-:S04]  /*3c00*/  SHF.L.U32 R3, R2, 0x1f, RZ ;  /* 0x0000001f02037819 */ /* 0x004fc800000006ff */
[----:B------:R-:W1:Y:S02]  /*3c10*/  SYNCS.PHASECHK.TRANS64.TRYWAIT P0, [UR5], R3 ;  /* 0x00000003ff0075a7 */ /* 0x000e640008001105 */
[----:B-1----:R-:W-:Y:S05]  /*3c20*/  @!P0 BRA `(.L_x_66) ;  /* 0x0000006000188947 */ /* 0x002fea0003800000 */
.L_x_154:
[----:B------:R-:W-:-:S04]  /*3c30*/  UIADD3 UR4, UPT, UPT, UR4, 0x1, URZ ;  /* 0x0000000104047890 */ /* 0x000fc8000fffe0ff */
[----:B------:R-:W-:-:S04]  /*3c40*/  UISETP.NE.AND UP0, UPT, UR4, 0x4, UPT ;  /* 0x000000040400788c */ /* 0x000fc8000bf05270 */
[----:B------:R-:W-:Y:S02]  /*3c50*/  USEL UR6, URZ, 0x1, UP0 ;  /* 0x00000001ff067887 */ /* 0x000fe40008000000 */
[----:B------:R-:W-:-:S04]  /*3c60*/  USEL UR4, UR4, URZ, UP0 ;  /* 0x000000ff04047287 */ /* 0x000fc80008000000 */
[----:B------:R-:W-:Y:S01]  /*3c70*/  ULEA UR5, UR4, UR41, 0x3 ;  /* 0x0000002904057291 */ /* 0x000fe2000f8e18ff */
[----:B------:R-:W-:-:S04]  /*3c80*/  LOP3.LUT R2, R2, UR6, RZ, 0x3c, !PT ;  /* 0x0000000602027c12 */ /* 0x000fc8000f8e3cff */
[----:B-1----:R-:W-:-:S04]  /*3c90*/  SHF.L.U32 R3, R2, 0x1f, RZ ;  /* 0x0000001f02037819 */ /* 0x002fc800000006ff */
[----:B------:R-:W1:Y:S02]  /*3ca0*/  SYNCS.PHASECHK.TRANS64.TRYWAIT P0, [UR5], R3 ;  /* 0x00000003ff0075a7 */ /* 0x000e640008001105 */
[----:B-1----:R-:W-:Y:S05]  /*3cb0*/  @!P0 BRA `(.L_x_67) ;  /* 0x00000060000c8947 */ /* 0x002fea0003800000 */
.L_x_156:
[----:B------:R-:W-:-:S04]  /*3cc0*/  UIADD3 UR4, UPT, UPT, UR4, 0x1, URZ ;  /* 0x0000000104047890 */ /* 0x000fc8000fffe0ff */
[----:B------:R-:W-:-:S04]  /*3cd0*/  UISETP.NE.AND UP0, UPT, UR4, 0x4, UPT ;  /* 0x000000040400788c */ /* 0x000fc8000bf05270 */
[----:B------:R-:W-:Y:S02]  /*3ce0*/  USEL UR5, URZ, 0x1, UP0 ;  /* 0x00000001ff057887 */ /* 0x000fe40008000000 */
[----:B------:R-:W-:-:S04]  /*3cf0*/  USEL UR4, UR4, URZ, UP0 ;  /* 0x000000ff04047287 */ /* 0x000fc80008000000 */
[----:B------:R-:W-:Y:S01]  /*3d00*/  ULEA UR4, UR4, UR41, 0x3 ;  /* 0x0000002904047291 */ /* 0x000fe2000f8e18ff */
[----:B-1----:R-:W-:-:S04]  /*3d10*/  LOP3.LUT R3, R2, UR5, RZ, 0x3c, !PT ;  /* 0x0000000502037c12 */ /* 0x002fc8000f8e3cff */
[----:B------:R-:W-:-:S04]  /*3d20*/  SHF.L.U32 R3, R3, 0x1f, RZ ;  /* 0x0000001f03037819 */ /* 0x000fc800000006ff */
[----:B------:R-:W1:Y:S02]  /*3d30*/  SYNCS.PHASECHK.TRANS64.TRYWAIT P0, [UR4], R3 ;  /* 0x00000003ff0075a7 */ /* 0x000e640008001104 */
[----:B-1----:R-:W-:Y:S05]  /*3d40*/  @!P0 BRA `(.L_x_68) ;  /* 0x0000006000008947 */ /* 0x002fea0003800000 */
.L_x_158:
[----:B------:R-:W-:Y:S01]  /*3d50*/  NOP ;  /* 0x0000000000007918 */ /* 0x000fe20000000000 */
[----:B-1----:R-:W1:Y:S01]  /*3d60*/  LDS R0, [UR8+0x14] ;  /* 0x00001408ff007984 */ /* 0x002e620008000800 */
[----:B------:R-:W-:Y:S01]  /*3d70*/  ULOP3.LUT UR4, UR65, 0xffff, URZ, 0xc0, !UPT ;  /* 0x0000ffff41047892 */ /* 0x000fe2000f8ec0ff */
[----:B------:R-:W-:Y:S01]  /*3d80*/  UMOV UR5, 0xffff ;  /* 0x0000ffff00057882 */ /* 0x000fe20000000000 */
[----:B------:R-:W-:Y:S02]  /*3d90*/  UMOV UR6, 0x1 ;  /* 0x0000000100067882 */ /* 0x000fe40000000000 */
[----:B------:R-:W-:-:S04]  /*3da0*/  USHF.R.U32.HI UR4, URZ, 0x5, UR4 ;  /* 0x00000005ff047899 */ /* 0x000fc80008011604 */
[----:B------:R-:W-:Y:S02]  /*3db0*/  USHF.L.U32 UR5, UR5, UR4, URZ ;  /* 0x0000000405057299 */ /* 0x000fe400080006ff */
[----:B------:R-:W-:-:S04]  /*3dc0*/  USHF.L.U32 UR4, UR6, UR4, URZ ;  /* 0x0000000406047299 */ /* 0x000fc800080006ff */
[----:B-1----:R-:W-:-:S04]  /*3dd0*/  LOP3.LUT R0, R0, UR5, RZ, 0xc0, !PT ;  /* 0x0000000500007c12 */ /* 0x002fc8000f8ec0ff */
[----:B------:R-:W-:-:S13]  /*3de0*/  ISETP.NE.AND P0, PT, R0, UR5, PT ;  /* 0x0000000500007c0c */ /* 0x000fda000bf05270 */
[----:B------:R-:W-:Y:S05]  /*3df0*/  @P0 BRA `(.L_x_69) ;  /* 0x0000000000580947 */ /* 0x000fea0003800000 */
[----:B------:R-:W1:Y:S02]  /*3e00*/  LDS R0, [UR8+0x18] ;  /* 0x00001808ff007984 */ /* 0x000e640008000800 */
[----:B-1----:R-:W-:-:S04]  /*3e10*/  LOP3.LUT R0, R0, UR4, RZ, 0xc0, !PT ;  /* 0x0000000400007c12 */ /* 0x002fc8000f8ec0ff */
[----:B------:R-:W-:-:S13]  /*3e20*/  ISETP.NE.AND P0, PT, R0, UR4, PT ;  /* 0x0000000400007c0c */ /* 0x000fda000bf05270 */
[----:B------:R-:W-:Y:S05]  /*3e30*/  @P0 BRA `(.L_x_70) ;  /* 0x00000000003c0947 */ /* 0x000fea0003800000 */
[----:B------:R-:W1:Y:S01]  /*3e40*/  S2R R2, SR_LANEID ;  /* 0x0000000000027919 */ /* 0x000e620000000000 */
[----:B------:R-:W-:Y:S01]  /*3e50*/  ULOP3.LUT UR5, URZ, UR5, URZ, 0x33, !UPT ;  /* 0x00000005ff057292 */ /* 0x000fe2000f8e33ff */
[----:B------:R-:W-:Y:S01]  /*3e60*/  LOP3.LUT R4, RZ, UR4, RZ, 0x33, !PT ;  /* 0x00000004ff047c12 */ /* 0x000fe2000f8e33ff */
[----:B------:R-:W-:Y:S02]  /*3e70*/  VOTEU.ANY UR4, UPT, PT ;  /* 0x0000000000047886 */ /* 0x000fe400038e0100 */
[----:B------:R-:W-:Y:S01]  /*3e80*/  UFLO.U32 UR4, UR4 ;  /* 0x00000004000472bd */ /* 0x000fe200080e0000 */
[----:B------:R-:W2:Y:S01]  /*3e90*/  REDUX UR6, R4 ;  /* 0x00000000040673c4 */ /* 0x000ea20000000000 */
[----:B------:R-:W-:-:S06]  /*3ea0*/  IMAD.U32 R0, RZ, RZ, UR5 ;  /* 0x00000005ff007e24 */ /* 0x000fcc000f8e00ff */
[----:B------:R4:W-:Y:S01]  /*3eb0*/  UTCATOMSWS.AND URZ, UR5 ;  /* 0x0000000500ff79e3 */ /* 0x0009e20008000000 */
[----:B------:R-:W3:Y:S01]  /*3ec0*/  REDUX UR7, R0 ;  /* 0x00000000000773c4 */ /* 0x000ee20000000000 */
[----:B-1----:R-:W-:Y:S01]  /*3ed0*/  ISETP.EQ.U32.AND P0, PT, R2, UR4, PT ;  /* 0x0000000402007c0c */ /* 0x002fe2000bf02070 */
[----:B--2---:R-:W-:Y:S01]  /*3ee0*/  IMAD.U32 R2, RZ, RZ, UR6 ;  /* 0x00000006ff027e24 */ /* 0x004fe2000f8e00ff */
[----:B---3--:R-:W-:-:S11]  /*3ef0*/  MOV R3, UR7 ;  /* 0x0000000700037c02 */ /* 0x008fd60008000f00 */
[----:B------:R4:W-:Y:S04]  /*3f00*/  @P0 ATOMS.AND RZ, [UR8+0x14], R3 ;  /* 0x00001403ffff098c */ /* 0x0009e8000a800008 */
[----:B------:R4:W-:Y:S01]  /*3f10*/  @P0 ATOMS.AND RZ, [UR8+0x18], R2 ;  /* 0x00001802ffff098c */ /* 0x0009e2000a800008 */
[----:B------:R-:W-:Y:S05]  /*3f20*/  BRA `(.L_x_71) ;  /* 0x0000000000147947 */ /* 0x000fea0003800000 */
.L_x_70:
[----:B------:R-:W-:Y:S02]  /*3f30*/  MOV R2, 0x3f50 ;  /* 0x00003f5000027802 */ /* 0x000fe40000000f00 */
[----:B---3-5:R-:W-:Y:S05]  /*3f40*/  CALL.REL.NOINC `($__internal_0_$__cuda_sm10x_tcgen05_guardrail_trap_col_being_dealloced_not_returned_by_alloc) ;  /* 0x0000006000e87944 */ /* 0x028fea0003c00000 */
[----:B------:R-:W-:Y:S05]  /*3f50*/  BRA `(.L_x_71) ;  /* 0x0000000000087947 */ /* 0x000fea0003800000 */
.L_x_69:
[----:B------:R-:W-:Y:S02]  /*3f60*/  MOV R2, 0x3f80 ;  /* 0x00003f8000027802 */ /* 0x000fe40000000f00 */
[----:B---3-5:R-:W-:Y:S05]  /*3f70*/  CALL.REL.NOINC `($__internal_2_$__cuda_sm10x_tcgen05_guardrail_trap_unallocated_columns_being_dealloced) ;  /* 0x0000006000f47944 */ /* 0x028fea0003c00000 */
.L_x_71:
[----:B------:R-:W-:Y:S01]  /*3f80*/  NOP ;  /* 0x0000000000007918 */ /* 0x000fe20000000000 */
[----:B----4-:R-:W-:Y:S05]  /*3f90*/  EXIT ;  /* 0x000000000000794d */ /* 0x010fea0003800000 */
.L_x_53:
[----:B------:R-:W-:-:S09]  /*3fa0*/  UISETP.NE.OR UP0, UPT, UR18, 0x3, !UP3 ;  /* 0x000000031200788c */ /* 0x000fd2000df05670 */
[----:B------:R-:W-:Y:S05]  /*3fb0*/  BRA.U UP0, `(.L_x_72) ;  /* 0x0000001100807547 */ /* 0x000fea000b800000 */
[----:B------:R-:W2:Y:S01]  /*3fc0*/  LDCU.64 UR4, c[0x0][0x888] ;  /* 0x00011100ff0477ac */ /* 0x000ea20008000a00 */
[----:B------:R-:W3:Y:S01]  /*3fd0*/  LDC.64 R12, c[0x0][0x348] ;  /* 0x0000d200ff0c7b82 */ /* 0x000ee20000000a00 */
[----:B------:R-:W-:Y:S02]  /*3fe0*/  HFMA2 R9, -RZ, RZ, 0, 0 ;  /* 0x00000000ff097431 */ /* 0x000fe400000001ff */
[----:B------:R-:W-:Y:S01]  /*3ff0*/  IMAD.MOV.U32 R11, RZ, RZ, 0x1 ;  /* 0x00000001ff0b7424 */ /* 0x000fe200078e00ff */
[----:B------:R-:W4:Y:S01]  /*4000*/  LDCU UR38, c[0x0][0x370] ;  /* 0x00006e00ff2677ac */ /* 0x000f220008000800 */
[----:B------:R-:W-:Y:S01]  /*4010*/  IMAD.MOV.U32 R10, RZ, RZ, RZ ;  /* 0x000000ffff0a7224 */ /* 0x000fe200078e00ff */
[----:B------:R-:W-:Y:S01]  /*4020*/  MOV R3, 0x2000 ;  /* 0x0000200000037802 */ /* 0x000fe20000000f00 */
[----:B------:R-:W4:Y:S01]  /*4030*/  LDCU.128 UR48, c[0x0][0xb10] ;  /* 0x00016200ff3077ac */ /* 0x000f220008000c00 */
[----:B------:R-:W1:Y:S01]  /*4040*/  LDCU UR37, c[0x0][0x374] ;  /* 0x00006e80ff2577ac */ /* 0x000e620008000800 */
[----:B------:R-:W1:Y:S01]  /*4050*/  LDCU.64 UR30, c[0x0][0x890] ;  /* 0x00011200ff1e77ac */ /* 0x000e620008000a00 */
[----:B------:R-:W1:Y:S01]  /*4060*/  LDCU UR15, c[0x0][0xb0c] ;  /* 0x00016180ff0f77ac */ /* 0x000e620008000800 */
[----:B--2---:R-:W-:Y:S01]  /*4070*/  UISETP.NE.U32.AND UP0, UPT, UR4, URZ, UPT ;  /* 0x000000ff0400728c */ /* 0x004fe2000bf05070 */
[----:B------:R-:W2:Y:S01]  /*4080*/  LDCU UR44, c[0x0][0xb20] ;  /* 0x00016400ff2c77ac */ /* 0x000ea20008000800 */
[----:B------:R-:W2:Y:S01]  /*4090*/  LDCU UR4, c[0x0][0xb30] ;  /* 0x00016600ff0477ac */ /* 0x000ea20008000800 */
[----:B------:R-:W-:Y:S01]  /*40a0*/  UMOV UR21, 0x400 ;  /* 0x0000040000157882 */ /* 0x000fe20000000000 */
[----:B----4-:R-:W-:-:S02]  /*40b0*/  UIMAD.WIDE.U32 UR6, UR38, UR48, URZ ;  /* 0x00000030260672a5 */ /* 0x010fc4000f8e00ff */
[----:B-1----:R-:W-:Y:S02]  /*40c0*/  UIMAD.WIDE.U32 UR8, UR37, UR51, URZ ;  /* 0x00000033250872a5 */ /* 0x002fe4000f8e00ff */
[----:B------:R-:W-:Y:S02]  /*40d0*/  ULEA UR21, UR47, UR21, 0x18 ;  /* 0x000000152f157291 */ /* 0x000fe4000f8ec0ff */
[----:B------:R-:W-:Y:S02]  /*40e0*/  USEL UR39, URZ, 0x1, UP6 ;  /* 0x00000001ff277887 */ /* 0x000fe4000b000000 */
[----:B------:R-:W-:Y:S02]  /*40f0*/  UISETP.NE.U32.AND UP6, UPT, UR30, URZ, UPT ;  /* 0x000000ff1e00728c */ /* 0x000fe4000bfc5070 */
[----:B------:R-:W-:Y:S02]  /*4100*/  UIADD3 UR40, UPT, UPT, UR21, 0x38, URZ ;  /* 0x0000003815287890 */ /* 0x000fe4000fffe0ff */
[----:B------:R-:W-:-:S02]  /*4110*/  UISETP.NE.AND.EX UP5, UPT, UR5, URZ, UPT, UP0 ;  /* 0x000000ff0500728c */ /* 0x000fc4000bfa5300 */
[----:B------:R-:W-:Y:S01]  /*4120*/  UISETP.NE.AND UP0, UPT, UR42, 0x1, UPT ;  /* 0x000000012a00788c */ /* 0x000fe2000bf05270 */
[----:B------:R-:W-:Y:S01]  /*4130*/  UMOV UR6, UR7 ;  /* 0x0000000700067c82 */ /* 0x000fe20008000000 */
[----:B------:R-:W-:Y:S01]  /*4140*/  UMOV UR41, UR9 ;  /* 0x0000000900297c82 */ /* 0x000fe20008000000 */
[----:B------:R-:W-:Y:S02]  /*4150*/  UISETP.NE.AND UP0, UPT, UR15, 0x1, UPT ;  /* 0x000000010f00788c */ /* 0x000fe4000bf05270 */
[----:B------:R-:W-:Y:S02]  /*4160*/  UPLOP3.LUT UP4, UPT, UPT, UPT, UPT, 0x40, 0x4 ;  /* 0x000000000004789c */ /* 0x000fe40003f8e870 */
[----:B------:R-:W-:Y:S01]  /*4170*/  UISETP.GE.AND UP2, UPT, UR42, 0x1, UPT ;  /* 0x000000012a00788c */ /* 0x000fe2000bf46270 */
[----:B------:R-:W1:Y:S01]  /*4180*/  LDCU.64 UR22, c[0x0][0xb28] ;  /* 0x00016500ff1677ac */ /* 0x000e620008000a00 */
[----:B------:R-:W-:Y:S02]  /*4190*/  UISETP.NE.AND.EX UP6, UPT, UR31, URZ, UPT, UP6 ;  /* 0x000000ff1f00728c */ /* 0x000fe4000bfc5360 */
[----:B------:R-:W-:-:S02]  /*41a0*/  UIADD3 UR33, UPT, UPT, UR21, 0x20, URZ ;  /* 0x0000002015217890 */ /* 0x000fc4000fffe0ff */
[----:B------:R-:W-:Y:S02]  /*41b0*/  UIADD3 UR25, UPT, UPT, UR21, 0x28, URZ ;  /* 0x0000002815197890 */ /* 0x000fe4000fffe0ff */
[----:B------:R-:W-:Y:S02]  /*41c0*/  UIADD3 UR17, UPT, UPT, UR21, 0x30, URZ ;  /* 0x0000003015117890 */ /* 0x000fe4000fffe0ff */
[----:B------:R-:W-:Y:S02]  /*41d0*/  UPRMT UR40, UR47, 0x654, UR40 ;  /* 0x000006542f287896 */ /* 0x000fe40008000028 */
[----:B------:R-:W-:Y:S02]  /*41e0*/  USHF.R.U32.HI UR43, URZ, UR49, UR6 ;  /* 0x00000031ff2b7299 */ /* 0x000fe40008011606 */
[----:B--2---:R-:W-:Y:S02]  /*41f0*/  USHF.R.U32.HI UR41, URZ, UR44, UR41 ;  /* 0x0000002cff297299 */ /* 0x004fe40008011629 */
[----:B------:R-:W-:-:S02]  /*4200*/  UISETP.NE.AND UP0, UPT, UR50, 0x1, UPT ;  /* 0x000000013200788c */ /* 0x000fc4000bf05270 */
[----:B---3--:R-:W-:-:S11]  /*4210*/  UISETP.NE.AND UP3, UPT, UR4, 0x1, UPT ;  /* 0x000000010400788c */ /* 0x008fd6000bf65270 */
.L_x_83:
[C---:B------:R-:W-:Y:S02]  /*4220*/  LEA R8, R10.reuse, UR21, 0x3 ;  /* 0x000000150a087c11 */ /* 0x040fe4000f8e18ff */
[----:B------:R-:W-:Y:S02]  /*4230*/  SHF.L.U32 R5, R9, 0x1f, RZ ;  /* 0x0000001f09057819 */ /* 0x000fe400000006ff */
[----:B------:R-:W-:Y:S02]  /*4240*/  LEA R6, R10, UR21, 0x4 ;  /* 0x000000150a067c11 */ /* 0x000fe4000f8e20ff */
[----:B--2---:R-:W2:Y:S02]  /*4250*/  SYNCS.PHASECHK.TRANS64.TRYWAIT P0, [R8+URZ+0x70], R5 ;  /* 0x00007005080075a7 */ /* 0x004ea400080011ff */
[----:B--2---:R-:W-:Y:S05]  /*4260*/  @!P0 BRA `(.L_x_73) ;  /* 0x0000005800d08947 */ /* 0x004fea0003800000 */
.L_x_159:
[----:B--2---:R-:W2:Y:S01]  /*4270*/  LDS.128 R4, [R6+0x100] ;  /* 0x0001000006047984 */ /* 0x004ea20000000c00 */
[----:B------:R-:W-:Y:S01]  /*4280*/  UISETP.GE.AND UP0, UPT, UR42, 0x1, UPT ;  /* 0x000000012a00788c */ /* 0x000fe2000bf06270 */
[----:B------:R-:W-:Y:S01]  /*4290*/  @!PT LDS RZ, [RZ] ;  /* 0x00000000fffff984 */ /* 0x000fe20000000800 */
[----:B------:R-:W-:Y:S01]  /*42a0*/  @!PT LDS RZ, [RZ] ;  /* 0x00000000fffff984 */ /* 0x000fe20000000800 */
[----:B------:R-:W-:Y:S01]  /*42b0*/  @!PT LDS RZ, [RZ] ;  /* 0x00000000fffff984 */ /* 0x000fe20000000800 */
[----:B------:R-:W-:Y:S01]  /*42c0*/  @!PT LDS RZ, [RZ] ;  /* 0x00000000fffff984 */ /* 0x000fe20000000800 */
[----:B------:R3:W-:Y:S06]  /*42d0*/  MEMBAR.ALL.CTA ;  /* 0x0000000000007992 */ /* 0x0007ec0000008000 */
[----:B---3--:R-:W3:Y:S01]  /*42e0*/  FENCE.VIEW.ASYNC.S ;  /* 0x00000000000073c6 */ /* 0x008ee20000000000 */
[----:B--2---:R-:W-:Y:S11]  /*42f0*/  LOP3.LUT P0, RZ, R6, 0x1, RZ, 0xc0, !PT ;  /* 0x0000000106ff7812 */ /* 0x004ff6000780c0ff */
[----:B------:R-:W-:Y:S02]  /*4300*/  @!UPT UIADD3 URZ, UPT, UPT, URZ, URZ, URZ ;  /* 0x000000fffffff290 */ /* 0x000fe4000fffe0ff */
[----:B---3--:R-:W-:Y:S01]  /*4310*/  VOTEU.ANY UP2, P0 ;  /* 0x0000000000ff7886 */ /* 0x008fe20000040100 */
[----:B------:R-:W-:Y:S11]  /*4320*/  PLOP3.LUT P0, PT, PT, PT, UP2, 0x80, 0x8 ;  /* 0x000000000008781c */ /* 0x000ff60003f0f028 */
[----:B------:R-:W-:Y:S02]  /*4330*/  @!UPT UIADD3 URZ, UPT, UPT, URZ, URZ, URZ ;  /* 0x000000fffffff290 */ /* 0x000fe4000fffe0ff */
[----:B------:R-:W-:Y:S02]  /*4340*/  @P0 SHF.R.U32.HI R0, RZ, 0x10, R5 ;  /* 0x00000010ff000819 */ /* 0x000fe40000011605 */
[----:B------:R-:W-:Y:S02]  /*4350*/  @P0 MOV R2, R4 ;  /* 0x0000000400020202 */ /* 0x000fe40000000f00 */
[----:B------:R-:W-:Y:S01]  /*4360*/  @P0 R2UR UR4, R0 ;  /* 0x00000000000402ca */ /* 0x000fe200000e0000 */
[----:B------:R-:W-:Y:S01]  /*4370*/  VIADD R0, R8, 0x80 ;  /* 0x0000008008007836 */ /* 0x000fe20000000000 */
[----:B------:R-:W-:Y:S02]  /*4380*/  @P0 LOP3.LUT R4, R5, 0xffff, RZ, 0xc0, !PT ;  /* 0x0000ffff05040812 */ /* 0x000fe400078ec0ff */
[----:B------:R-:W-:Y:S02]  /*4390*/  @P0 R2UR UR6, R2 ;  /* 0x00000000020602ca */ /* 0x000fe400000e0000 */
[----:B------:R-:W-:Y:S02]  /*43a0*/  PRMT R0, RZ, 0x654, R0 ;  /* 0x00000654ff007816 */ /* 0x000fe40000000000 */
[----:B------:R-:W-:Y:S02]  /*43b0*/  @P0 R2UR UR5, R4 ;  /* 0x00000000040502ca */ /* 0x000fe400000e0000 */
[----:B------:R2:W-:Y:S03]  /*43c0*/  SYNCS.ARRIVE.TRANS64.RED.A1T0 RZ, [R0+URZ], RZ ;  /* 0x000000ff00ff79a7 */ /* 0x0005e600081004ff */
[----:B------:R-:W-:Y:S04]  /*43d0*/  @UP2 UMOV UR29, UR4 ;  /* 0x00000004001d2c82 */ /* 0x000fe80008000000 */
[----:B------:R-:W-:Y:S04]  /*43e0*/  @UP2 UMOV UR14, UR6 ;  /* 0x00000006000e2c82 */ /* 0x000fe80008000000 */
[----:B------:R-:W-:Y:S01]  /*43f0*/  @UP2 UMOV UR13, UR5 ;  /* 0x00000005000d2c82 */ /* 0x000fe20008000000 */
[----:B------:R-:W-:Y:S05]  /*4400*/  BRA.U !UP0, `(.L_x_74) ;  /* 0x0000000108c07547 */ /* 0x000fea000b800000 */
[----:B------:R-:W-:Y:S02]  /*4410*/  UIMAD.WIDE.U32 UR18, UR13, UR51, URZ ;  /* 0x000000330d1272a5 */ /* 0x000fe4000f8e00ff */
[----:B------:R-:W-:Y:S02]  /*4420*/  UP2UR UR16, UPR, URZ, 0x4 ;  /* 0x00000004ff107883 */ /* 0x000fe40008000000 */
[----:B------:R-:W-:Y:S02]  /*4430*/  UISETP.NE.AND UP2, UPT, UR50, 0x1, UPT ;  /* 0x000000013200788c */ /* 0x000fe4000bf45270 */
[----:B------:R-:W-:Y:S02]  /*4440*/  UIMAD.WIDE.U32 UR26, UR14, UR48, URZ ;  /* 0x000000300e1a72a5 */ /* 0x000fe4000f8e00ff */
[----:B------:R-:W-:Y:S02]  /*4450*/  USEL UR4, UR37, UR41, !UP2 ;  /* 0x0000002925047287 */ /* 0x000fe4000d000000 */
[----:B------:R-:W-:Y:S02]  /*4460*/  UISETP.NE.AND UP0, UPT, UR15, 0x1, UPT ;  /* 0x000000010f00788c */ /* 0x000fe4000bf05270 */
[----:B------:R-:W-:Y:S02]  /*4470*/  UP2UR UR20, UPR, URZ, 0x2 ;  /* 0x00000002ff147883 */ /* 0x000fe40008000000 */
[----:B------:R-:W-:Y:S02]  /*4480*/  UISETP.NE.AND UP1, UPT, UR42, 0x1, UPT ;  /* 0x000000012a00788c */ /* 0x000fe4000bf25270 */
[----:B-1----:R-:W-:Y:S02]  /*4490*/  UIMAD.WIDE.U32 UR8, UR4, UR22, URZ ;  /* 0x00000016040872a5 */ /* 0x002fe4000f8e00ff */
[----:B------:R-:W-:Y:S01]  /*44a0*/  USEL UR7, UR38, UR43, !UP0 ;  /* 0x0000002b26077287 */ /* 0x000fe2000c000000 */
[----:B------:R-:W-:Y:S02]  /*44b0*/  UMOV UR5, UR19 ;  /* 0x0000001300057c82 */ /* 0x000fe40008000000 */
[----:B------:R-:W-:Y:S02]  /*44c0*/  USHF.R.U32.HI UR6, URZ, UR44, UR5 ;  /* 0x0000002cff067299 */ /* 0x000fe40008011605 */
[----:B------:R-:W-:Y:S02]  /*44d0*/  UIMAD.WIDE.U32 UR10, UR7, UR22, URZ ;  /* 0x00000016070a72a5 */ /* 0x000fe4000f8e00ff */
[----:B------:R-:W-:Y:S02]  /*44e0*/  USEL UR6, UR13, UR6, !UP2 ;  /* 0x000000060d067287 */ /* 0x000fe4000d000000 */
[----:B------:R-:W-:Y:S01]  /*44f0*/  UISETP.NE.AND UP2, UPT, UR16, URZ, UPT ;  /* 0x000000ff1000728c */ /* 0x000fe2000bf45270 */
[----:B------:R-:W-:Y:S02]  /*4500*/  UMOV UR5, UR27 ;  /* 0x0000001b00057c82 */ /* 0x000fe40008000000 */
[----:B------:R-:W-:Y:S03]  /*4510*/  USHF.R.U32.HI UR12, URZ, UR49, UR5 ;  /* 0x00000031ff0c7299 */ /* 0x000fe60008011605 */
[----:B------:R-:W-:Y:S02]  /*4520*/  UMOV UR5, UR9 ;  /* 0x0000000900057c82 */ /* 0x000fe40008000000 */
[----:B------:R-:W-:Y:S03]  /*4530*/  @UP1 USHF.R.U32.HI UR4, URZ, UR23, UR5 ;  /* 0x00000017ff041299 */ /* 0x000fe60008011605 */
[----:B------:R-:W-:Y:S01]  /*4540*/  UMOV UR5, UR11 ;  /* 0x0000000b00057c82 */ /* 0x000fe20008000000 */
[----:B------:R-:W-:Y:S02]  /*4550*/  UIMAD UR4, UR42, UR4, URZ ;  /* 0x000000042a0472a4 */ /* 0x000fe4000f8e02ff */
[----:B------:R-:W-:Y:S02]  /*4560*/  @UP1 USHF.R.U32.HI UR7, URZ, UR23, UR5 ;  /* 0x00000017ff071299 */ /* 0x000fe40008011605 */
[----:B------:R-:W-:Y:S02]  /*4570*/  USEL UR5, UR14, UR12, !UP0 ;  /* 0x0000000c0e057287 */ /* 0x000fe4000c000000 */
[----:B------:R-:W-:Y:S02]  /*4580*/  UIMAD.WIDE.U32 UR10, UR6, UR22, URZ ;  /* 0x00000016060a72a5 */ /* 0x000fe4000f8e00ff */
[----:B------:R-:W-:Y:S02]  /*4590*/  UIMAD UR8, UR42, UR7, URZ ;  /* 0x000000072a0872a4 */ /* 0x000fe4000f8e02ff */
[----:B------:R-:W-:Y:S03]  /*45a0*/  UISETP.GE.AND UP0, UPT, UR6, UR4, UPT ;  /* 0x000000040600728c */ /* 0x000fe6000bf06270 */
[----:B------:R-:W-:Y:S01]  /*45b0*/  UMOV UR4, UR11 ;  /* 0x0000000b00047c82 */ /* 0x000fe20008000000 */
[----:B------:R-:W-:Y:S02]  /*45c0*/  UISETP.GE.OR UP0, UPT, UR5, UR8, UP0 ;  /* 0x000000080500728c */ /* 0x000fe40008706670 */
[----:B------:R-:W-:Y:S02]  /*45d0*/  USHF.R.U32.HI UR4, URZ, UR23, UR4 ;  /* 0x00000017ff047299 */ /* 0x000fe40008011604 */
[----:B------:R-:W-:Y:S02]  /*45e0*/  UIMAD.WIDE.U32 UR8, UR5, UR22, URZ ;  /* 0x00000016050872a5 */ /* 0x000fe4000f8e00ff */
[----:B------:R-:W-:Y:S04]  /*45f0*/  USEL UR10, UR6, UR4, !UP1 ;  /* 0x00000004060a7287 */ /* 0x000fe8000c800000 */
[----:B------:R-:W-:Y:S01]  /*4600*/  UIADD3 UR11, UPT, UPT, -UR10, URZ, URZ ;  /* 0x000000ff0a0b7290 */ /* 0x000fe2000fffe1ff */
[----:B------:R-:W-:Y:S02]  /*4610*/  @!UP0 UMOV UR4, UR9 ;  /* 0x0000000900048c82 */ /* 0x000fe40008000000 */
[----:B------:R-:W-:Y:S02]  /*4620*/  @!UP0 USHF.R.U32.HI UR4, URZ, UR23, UR4 ;  /* 0x00000017ff048299 */ /* 0x000fe40008011604 */
[----:B------:R-:W-:Y:S02]  /*4630*/  UIMAD UR8, UR42, UR11, UR6 ;  /* 0x0000000b2a0872a4 */ /* 0x000fe4000f8e0206 */
[----:B------:R-:W-:Y:S02]  /*4640*/  @!UP0 USEL UR4, UR5, UR4, !UP1 ;  /* 0x0000000405048287 */ /* 0x000fe4000c800000 */
[----:B------:R-:W-:Y:S02]  /*4650*/  UISETP.NE.AND UP1, UPT, UR20, URZ, UPT ;  /* 0x000000ff1400728c */ /* 0x000fe4000bf25270 */
[----:B------:R-:W-:Y:S02]  /*4660*/  @!UP0 UIMAD UR8, UR7, UR8, UR4 ;  /* 0x00000008070882a4 */ /* 0x000fe4000f8e0204 */
[----:B------:R-:W-:Y:S02]  /*4670*/  @!UP0 UIADD3 UR9, UPT, UPT, UR10, -UR4, URZ ;  /* 0x800000040a098290 */ /* 0x000fe4000fffe0ff */
[----:B------:R-:W-:Y:S02]  /*4680*/  UIADD3 UR4, UPT, UPT, -UR5, URZ, URZ ;  /* 0x000000ff05047290 */ /* 0x000fe4000fffe1ff */
[----:B------:R-:W-:Y:S02]  /*4690*/  UIADD3 UR7, UPT, UPT, -UR6, URZ, URZ ;  /* 0x000000ff06077290 */ /* 0x000fe4000fffe1ff */
[----:B------:R-:W-:Y:S02]  /*46a0*/  @!UP0 UIMAD UR6, UR9, UR42, UR5 ;  /* 0x0000002a090682a4 */ /* 0x000fe4000f8e0205 */
[----:B------:R-:W-:Y:S02]  /*46b0*/  UIMAD UR14, UR15, UR4, UR14 ;  /* 0x000000040f0e72a4 */ /* 0x000fe4000f8e020e */
[----:B------:R-:W-:Y:S01]  /*46c0*/  UIMAD UR13, UR50, UR7, UR13 ;  /* 0x00000007320d72a4 */ /* 0x000fe2000f8e020d */
[----:B------:R-:W-:Y:S02]  /*46d0*/  @!UP0 UMOV UR5, UR8 ;  /* 0x0000000800058c82 */ /* 0x000fe40008000000 */
[----:B------:R-:W-:Y:S02]  /*46e0*/  UIMAD UR14, UR5, UR15, UR14 ;  /* 0x0000000f050e72a4 */ /* 0x000fe4000f8e020e */
[----:B------:R-:W-:Y:S11]  /*46f0*/  UIMAD UR13, UR6, UR50, UR13 ;  /* 0x00000032060d72a4 */ /* 0x000ff6000f8e020d */
[----:B------:R-:W-:Y:S01]  /*4700*/  @!UPT UIADD3 URZ, UPT, UPT, URZ, URZ, URZ ;  /* 0x000000fffffff290 */ /* 0x000fe2000fffe0ff */
.L_x_74:
[----:B------:R-:W3:Y:S01]  /*4710*/  @!UP3 LDCU.128 UR8, c[0x0][0xb10] ;  /* 0x00016200ff08b7ac */ /* 0x000ee20008000c00 */
[----:B------:R-:W-:Y:S02]  /*4720*/  ISETP.NE.U32.AND P0, PT, RZ, UR30, PT ;  /* 0x0000001eff007c0c */ /* 0x000fe4000bf05070 */
[----:B------:R-:W-:Y:S02]  /*4730*/  SHF.L.U32 R4, R11, 0x1f, RZ ;  /* 0x0000001f0b047819 */ /* 0x000fe400000006ff */
[----:B------:R-:W-:Y:S01]  /*4740*/  ISETP.NE.AND.EX P0, PT, RZ, UR31, PT, P0 ;  /* 0x0000001fff007c0c */ /* 0x000fe2000bf05300 */
[----:B------:R-:W4:Y:S01]  /*4750*/  @!UP3 LDCU UR5, c[0x0][0xb0c] ;  /* 0x00016180ff05b7ac */ /* 0x000f220008000800 */
[----:B------:R-:W-:Y:S02]  /*4760*/  USHF.L.U32 UR35, UR24, 0x6, URZ ;  /* 0x0000000618237899 */ /* 0x000fe400080006ff */
[----:B------:R-:W-:Y:S02]  /*4770*/  USHF.L.U32 UR34, UR28, 0x8, URZ ;  /* 0x000000081c227899 */ /* 0x000fe400080006ff */
[----:B---3--:R-:W-:Y:S07]  /*4780*/  UIMAD.WIDE.U32 UR6, UR14, UR8, URZ ;  /* 0x000000080e0672a5 */ /* 0x008fee000f8e00ff */
[----:B------:R-:W-:Y:S01]  /*4790*/  @!UP3 UMOV UR4, UR7 ;  /* 0x000000070004bc82 */ /* 0x000fe20008000000 */
[----:B----4-:R-:W-:Y:S02]  /*47a0*/  @!UP3 UISETP.NE.AND UP0, UPT, UR5, 0x1, UPT ;  /* 0x000000010500b88c */ /* 0x010fe4000bf05270 */
[----:B------:R-:W-:Y:S02]  /*47b0*/  @!UP3 USHF.R.U32.HI UR4, URZ, UR9, UR4 ;  /* 0x00000009ff04b299 */ /* 0x000fe40008011604 */
[----:B------:R-:W-:Y:S02]  /*47c0*/  UIMAD.WIDE.U32 UR6, UR13, UR11, URZ ;  /* 0x0000000b0d0672a5 */ /* 0x000fe4000f8e00ff */
[----:B------:R-:W-:Y:S02]  /*47d0*/  @!UP3 USEL UR8, UR14, UR4, !UP0 ;  /* 0x000000040e08b287 */ /* 0x000fe4000c000000 */
[----:B------:R-:W-:Y:S03]  /*47e0*/  @!UP3 UISETP.NE.AND UP0, UPT, UR10, 0x1, UPT ;  /* 0x000000010a00b88c */ /* 0x000fe6000bf05270 */
[----:B------:R-:W-:Y:S02]  /*47f0*/  @!UP3 UMOV UR6, UR7 ;  /* 0x000000070006bc82 */ /* 0x000fe40008000000 */
[----:B------:R-:W3:Y:S02]  /*4800*/  @!UP3 LDCU UR4, c[0x0][0xb20] ;  /* 0x00016400ff04b7ac */ /* 0x000ee40008000800 */
[----:B---3--:R-:W-:Y:S04]  /*4810*/  @!UP3 USHF.R.U32.HI UR6, URZ, UR4, UR6 ;  /* 0x00000004ff06b299 */ /* 0x008fe80008011606 */
[----:B------:R-:W-:Y:S04]  /*4820*/  @!UP3 USEL UR6, UR13, UR6, !UP0 ;  /* 0x000000060d06b287 */ /* 0x000fe8000c000000 */
[----:B------:R-:W-:Y:S02]  /*4830*/  @!UP3 UIADD3 UR4, UPT, UPT, -UR8, UR6, URZ ;  /* 0x000000060804b290 */ /* 0x000fe4000fffe1ff */
[----:B------:R-:W-:Y:S02]  /*4840*/  @!UP3 UIADD3 UR6, UPT, UPT, UR8, -UR6, URZ ;  /* 0x800000060806b290 */ /* 0x000fe4000fffe0ff */
[----:B------:R-:W-:Y:S02]  /*4850*/  @!UP3 UIMAD UR14, UR4, UR5, UR14 ;  /* 0x00000005040eb2a4 */ /* 0x000fe4000f8e020e */
[----:B------:R-:W-:Y:S01]  /*4860*/  @!UP3 UIMAD UR13, UR6, UR10, UR13 ;  /* 0x0000000a060db2a4 */ /* 0x000fe2000f8e020d */
[----:B------:R-:W-:Y:S11]  /*4870*/  BRA.U UP4, `(.L_x_75) ;  /* 0x0000000104107547 */ /* 0x000ff6000b800000 */
[----:B--2---:R-:W-:Y:S04]  /*4880*/  MOV R0, UR39 ;  /* 0x0000002700007c02 */ /* 0x004fe80008000f00 */
[----:B------:R-:W-:Y:S04]  /*4890*/  SHF.L.U32 R5, R0, 0x1f, RZ ;  /* 0x0000001f00057819 */ /* 0x000fe800000006ff */
[----:B------:R-:W2:Y:S02]  /*48a0*/  SYNCS.PHASECHK.TRANS64.TRYWAIT P1, [UR21+0x68], R5 ;  /* 0x00006805ff0075a7 */ /* 0x000ea40008021115 */
[----:B--2---:R-:W-:Y:S05]  /*48b0*/  @!P1 BRA `(.L_x_76) ;  /* 0x0000005400509947 */ /* 0x004fea0003800000 */
.L_x_75:
[----:B------:R-:W-:Y:S05]  /*48c0*/  BRA.U !UP6, `(.L_x_77) ;  /* 0x000000010e387547 */ /* 0x000fea000b800000 */
[----:B------:R-:W-:Y:S01]  /*48d0*/  UPLOP3.LUT UP1, UPT, UPT, UPT, UP5, 0x80, 0x8 ;  /* 0x000000000008789c */ /* 0x000fe20003f2f050 */
[----:B--2---:R-:W-:Y:S01]  /*48e0*/  HFMA2 R0, -RZ, RZ, 0, 5.9604644775390625e-08 ;  /* 0x00000001ff007431 */ /* 0x004fe200000001ff */
[----:B------:R-:W2:Y:S01]  /*48f0*/  LDCU.64 UR8, c[0x0][0x358] ;  /* 0x00006b00ff0877ac */ /* 0x000ea20008000a00 */
[----:B------:R-:W-:Y:S03]  /*4900*/  IMAD.MOV.U32 R81, RZ, RZ, 0x1 ;  /* 0x00000001ff517424 */ /* 0x000fe600078e00ff */
[----:B------:R-:W-:Y:S05]  /*4910*/  PLOP3.LUT P1, PT, PT, PT, UP1, 0x80, 0x8 ;  /* 0x000000000008781c */ /* 0x000fea0003f2f018 */
[----:B------:R-:W3:Y:S01]  /*4920*/  @UP1 LDCU.64 UR4, c[0x0][0x888] ;  /* 0x00011100ff0417ac */ /* 0x000ee20008000a00 */
[----:B------:R-:W-:Y:S07]  /*4930*/  @UP1 UIMAD UR6, UR36, UR30, URZ ;  /* 0x0000001e240612a4 */ /* 0x000fee000f8e02ff */
[----:B------:R-:W-:Y:S01]  /*4940*/  @!P1 PRMT R81, R0, 0x7610, R81 ;  /* 0x0000761000519816 */ /* 0x000fe20000000051 */
[----:B---3--:R-:W-:Y:S06]  /*4950*/  @UP1 UIMAD.WIDE UR4, UR6, 0x4, UR4 ;  /* 0x00000004060418a5 */ /* 0x008fec000f8e0204 */
[----:B------:R-:W-:Y:S01]  /*4960*/  IMAD.U32 R6, RZ, RZ, UR4 ;  /* 0x00000004ff067e24 */ /* 0x000fe2000f8e00ff */
[----:B------:R-:W-:Y:S04]  /*4970*/  MOV R7, UR5 ;  /* 0x0000000500077c02 */ /* 0x000fe80008000f00 */
[----:B------:R-:W3:Y:S01]  /*4980*/  @!UP1 LDCU UR4, c[0x0][0x880] ;  /* 0x00011000ff0497ac */ /* 0x000ee20008000800 */
[----:B--2--5:R4:W5:Y:S02]  /*4990*/  @P1 LDG.E R41, desc[UR8][R6.64] ;  /* 0x0000000806291981 */ /* 0x024964000c1e1900 */
[----:B---34-:R-:W-:Y:S07]  /*49a0*/  @!P1 IMAD.U32 R41, RZ, RZ, UR4 ;  /* 0x00000004ff299e24 */ /* 0x018fee000f8e00ff */
.L_x_77:
[----:B-----5:R-:W-:Y:S01]  /*49b0*/  @!P0 FSETP.EQ.AND P2, PT, R41, RZ, PT ;  /* 0x000000ff2900820b */ /* 0x020fe20003f42000 */
[----:B------:R-:W-:Y:S01]  /*49c0*/  @!UPT UIADD3 URZ, UPT, UPT, URZ, URZ, URZ ;  /* 0x000000fffffff290 */ /* 0x000fe2000fffe0ff */
[----:B------:R-:W-:Y:S11]  /*49d0*/  @!P0 BRA `(.L_x_78) ;  /* 0x0000000000148947 */ /* 0x000ff60003800000 */
[----:B------:R-:W-:Y:S02]  /*49e0*/  LOP3.LUT P0, RZ, R81, 0xff, RZ, 0xc0, !PT ;  /* 0x000000ff51ff7812 */ /* 0x000fe4000780c0ff */
[----:B------:R-:W-:Y:S04]  /*49f0*/  PLOP3.LUT P2, PT, PT, PT, UP1, 0x80, 0x8 ;  /* 0x000000000008781c */ /* 0x000fe80003f4f018 */
[----:B------:R-:W-:Y:S07]  /*4a00*/  PLOP3.LUT P2, PT, P2, PT, PT, 0x8, 0x80 ;  /* 0x000000000080781c */ /* 0x000fee000174e170 */
[----:B------:R-:W-:Y:S11]  /*4a10*/  @P0 FSETP.EQ.AND P2, PT, R41, RZ, PT ;  /* 0x000000ff2900020b */ /* 0x000ff60003f42000 */
[----:B------:R-:W-:Y:S02]  /*4a20*/  @!UPT UIADD3 URZ, UPT, UPT, URZ, URZ, URZ ;  /* 0x000000fffffff290 */ /* 0x000fe4000fffe0ff */
.L_x_78:
[----:B------:R-:W3:Y:S01]  /*4a30*/  SYNCS.PHASECHK.TRANS64.TRYWAIT P0, [UR21+0x40], R4 ;  /* 0x00004004ff0075a7 */ /* 0x000ee20008001115 */
[----:B------:R-:W-:Y:S04]  /*4a40*/  ELECT P1, URZ, PT ;  /* 0x0000000000ff782f */ /* 0x000fe80003820000 */
[----:B------:R-:W-:Y:S01]  /*4a50*/  PLOP3.LUT P1, PT, P2, P1, PT, 0xf2, 0x2f ;  /* 0x00000000002f781c */ /* 0x000fe20001723e72 */
[----:B------:R-:W-:Y:S01]  /*4a60*/  @!UPT UIADD3 URZ, UPT, UPT, URZ, URZ, URZ ;  /* 0x000000fffffff290 */ /* 0x000fe2000fffe0ff */
[----:B---3--:R-:W-:Y:S11]  /*4a70*/  @!P0 BRA `(.L_x_79) ;  /* 0x0000005000f88947 */ /* 0x008ff60003800000 */
.L_x_162:
[----:B------:R-:W-:Y:S01]  /*4a80*/  @!P1 IADD3 R2, P0, PT, R12, 0x580, RZ ;  /* 0x000005800c029810 */ /* 0x000fe20007f1e0ff */
[----:B------:R-:W-:Y:S01]  /*4a90*/  VOTEU.ALL UP0, P1 ;  /* 0x0000000000ff7886 */ /* 0x000fe20000800000 */
[----:B------:R-:W-:Y:S01]  /*4aa0*/  UMOV UR6, 0x0 ;  /* 0x0000000000067882 */ /* 0x000fe20000000000 */
[----:B------:R-:W-:Y:S01]  /*4ab0*/  UMOV UR7, 0x10000000 ;  /* 0x1000000000077882 */ /* 0x000fe20000000000 */
[----:B------:R-:W-:Y:S01]  /*4ac0*/  @!P1 R2UR UR5, R2 ;  /* 0x00000000020592ca */ /* 0x000fe200000e0000 */
[----:B--2---:R-:W-:Y:S01]  /*4ad0*/  @!P1 IMAD.X R0, RZ, RZ, R13, P0 ;  /* 0x000000ffff009224 */ /* 0x004fe200000e060d */
[----:B------:R-:W-:Y:S01]  /*4ae0*/  @!UP0 UIADD3 UR32, UPT, UPT, UR21, 0x400, URZ ;  /* 0x0000040015208890 */ /* 0x000fe2000fffe0ff */
[----:B------:R-:W-:Y:S03]  /*4af0*/  VOTEU.ALL UP0, P1 ;  /* 0x0000000000ff7886 */ /* 0x000fe60000800000 */
[----:B------:R-:W-:Y:S01]  /*4b00*/  @!P1 R2UR UR4, R0 ;  /* 0x00000000000492ca */ /* 0x000fe200000e0000 */
[----:B------:R-:W-:Y:S06]  /*4b10*/  @!P1 IMAD.MOV.U32 R0, RZ, RZ, 0x2000 ;  /* 0x00002000ff009424 */ /* 0x000fec00078e00ff */
[----:B------:R-:W-:Y:S06]  /*4b20*/  IMAD.U32 R6, RZ, RZ, UR5 ;  /* 0x00000005ff067e24 */ /* 0x000fec000f8e00ff */
[----:B------:R-:W-:Y:S01]  /*4b30*/  IMAD.U32 R7, RZ, RZ, UR4 ;  /* 0x00000004ff077e24 */ /* 0x000fe2000f8e00ff */
[----:B------:R-:W-:Y:S04]  /*4b40*/  @!P1 R2UR UR4, R6 ;  /* 0x00000000060492ca */ /* 0x000fe800000e0000 */
[----:B------:R-:W-:Y:S11]  /*4b50*/  @!P1 R2UR UR5, R7 ;  /* 0x00000000070592ca */ /* 0x000ff600000e0000 */
[----:B------:R-:W-:Y:S02]  /*4b60*/  @!UPT UIADD3 URZ, UPT, UPT, URZ, URZ, URZ ;  /* 0x000000fffffff290 */ /* 0x000fe4000fffe0ff */
[----:B------:R2:W-:Y:S01]  /*4b70*/  @!UP0 UTMALDG.3D [UR32], [UR4], desc[UR6] ;  /* 0x00000620040085b4 */ /* 0x0005e20008011000 */
[----:B------:R3:W-:Y:S01]  /*4b80*/  @!P1 SYNCS.ARRIVE.TRANS64.RED.A0TR RZ, [UR21+0x20], R0 ;  /* 0x00002000ffff99a7 */ /* 0x0007e20008300415 */
[----:B--2---:R-:W-:Y:S09]  /*4b90*/  UPRMT UR4, UR47, 0x654, UR33 ;  /* 0x000006542f047896 */ /* 0x004ff20008000021 */
[----:B------:R-:W-:Y:S01]  /*4ba0*/  SYNCS.ARRIVE.TRANS64.RED.A1T0 RZ, [UR4], RZ ;  /* 0x000000ffffff79a7 */ /* 0x000fe20008100404 */
[----:B------:R-:W2:Y:S02]  /*4bb0*/  SYNCS.PHASECHK.TRANS64.TRYWAIT P0, [UR21+0x48], R4 ;  /* 0x00004804ff0075a7 */ /* 0x000ea40008001115 */
[----:B--23--:R-:W-:Y:S05]  /*4bc0*/  @!P0 BRA `(.L_x_80) ;  /* 0x0000005000bc8947 */ /* 0x00cfea0003800000 */
.L_x_164:
[----:B------:R-:W-:Y:S01]  /*4bd0*/  @!P1 IADD3 R2, P0, PT, R12, 0x580, RZ ;  /* 0x000005800c029810 */ /* 0x000fe20007f1e0ff */
[----:B------:R-:W-:Y:S01]  /*4be0*/  VOTEU.ALL UP0, P1 ;  /* 0x0000000000ff7886 */ /* 0x000fe20000800000 */
[----:B------:R-:W-:Y:S01]  /*4bf0*/  UMOV UR6, 0x0 ;  /* 0x0000000000067882 */ /* 0x000fe20000000000 */
[----:B------:R-:W-:Y:S01]  /*4c00*/  UMOV UR7, 0x10000000 ;  /* 0x1000000000077882 */ /* 0x000fe20000000000 */
[----:B------:R-:W-:Y:S01]  /*4c10*/  @!P1 R2UR UR5, R2 ;  /* 0x00000000020592ca */ /* 0x000fe200000e0000 */
[----:B------:R-:W-:Y:S01]  /*4c20*/  @!P1 IMAD.X R0, RZ, RZ, R13, P0 ;  /* 0x000000ffff009224 */ /* 0x000fe200000e060d */
[----:B------:R-:W-:Y:S02]  /*4c30*/  @!UP0 UIADD3 UR26, UPT, UPT, UR34, 0x40, URZ ;  /* 0x00000040221a8890 */ /* 0x000fe4000fffe0ff */
[----:B------:R-:W-:Y:S02]  /*4c40*/  @!UP0 UIADD3 UR24, UPT, UPT, UR21, 0x2400, URZ ;  /* 0x0000240015188890 */ /* 0x000fe4000fffe0ff */
[----:B------:R-:W-:Y:S01]  /*4c50*/  @!P1 R2UR UR4, R0 ;  /* 0x00000000000492ca */ /* 0x000fe200000e0000 */
[----:B------:R-:W-:Y:S01]  /*4c60*/  VOTEU.ALL UP0, P1 ;  /* 0x0000000000ff7886 */ /* 0x000fe20000800000 */
[----:B------:R-:W-:Y:S01]  /*4c70*/  UMOV UR27, UR35 ;  /* 0x00000023001b7c82 */ /* 0x000fe20008000000 */
[----:B------:R-:W-:Y:S01]  /*4c80*/  UMOV UR28, UR36 ;  /* 0x00000024001c7c82 */ /* 0x000fe20008000000 */
[----:B------:R-:W-:Y:S03]  /*4c90*/  @!P1 IMAD.MOV.U32 R0, RZ, RZ, 0x2000 ;  /* 0x00002000ff009424 */ /* 0x000fe600078e00ff */
[----:B------:R-:W-:Y:S06]  /*4ca0*/  IMAD.U32 R6, RZ, RZ, UR5 ;  /* 0x00000005ff067e24 */ /* 0x000fec000f8e00ff */
[----:B------:R-:W-:Y:S01]  /*4cb0*/  IMAD.U32 R7, RZ, RZ, UR4 ;  /* 0x00000004ff077e24 */ /* 0x000fe2000f8e00ff */
[----:B------:R-:W-:Y:S04]  /*4cc0*/  @!P1 R2UR UR4, R6 ;  /* 0x00000000060492ca */ /* 0x000fe800000e0000 */
[----:B------:R-:W-:Y:S11]  /*4cd0*/  @!P1 R2UR UR5, R7 ;  /* 0x00000000070592ca */ /* 0x000ff600000e0000 */
[----:B------:R-:W-:Y:S02]  /*4ce0*/  @!UPT UIADD3 URZ, UPT, UPT, URZ, URZ, URZ ;  /* 0x000000fffffff290 */ /* 0x000fe4000fffe0ff */
[----:B------:R3:W-:Y:S01]  /*4cf0*/  @!UP0 UTMALDG.3D [UR24], [UR4], desc[UR6] ;  /* 0x00000618040085b4 */ /* 0x0007e20008011000 */
[----:B------:R4:W-:Y:S01]  /*4d00*/  @!P1 SYNCS.ARRIVE.TRANS64.RED.A0TR RZ, [UR21+0x28], R0 ;  /* 0x00002800ffff99a7 */ /* 0x0009e20008300415 */
[----:B---3--:R-:W-:Y:S09]  /*4d10*/  UPRMT UR4, UR47, 0x654, UR25 ;  /* 0x000006542f047896 */ /* 0x008ff20008000019 */
[----:B------:R-:W-:Y:S01]  /*4d20*/  SYNCS.ARRIVE.TRANS64.RED.A1T0 RZ, [UR4], RZ ;  /* 0x000000ffffff79a7 */ /* 0x000fe20008100404 */
[----:B------:R-:W3:Y:S02]  /*4d30*/  SYNCS.PHASECHK.TRANS64.TRYWAIT P0, [UR21+0x50], R4 ;  /* 0x00005004ff0075a7 */ /* 0x000ee40008001115 */
[----:B---34-:R-:W-:Y:S05]  /*4d40*/  @!P0 BRA `(.L_x_81) ;  /* 0x0000005000748947 */ /* 0x018fea0003800000 */
.L_x_166:
[----:B------:R-:W-:Y:S01]  /*4d50*/  @!P1 IADD3 R2, P0, PT, R12, 0x580, RZ ;  /* 0x000005800c029810 */ /* 0x000fe20007f1e0ff */
[----:B------:R-:W-:Y:S01]  /*4d60*/  VOTEU.ALL UP0, P1 ;  /* 0x0000000000ff7886 */ /* 0x000fe20000800000 */
[----:B------:R-:W-:Y:S01]  /*4d70*/  UMOV UR6, 0x0 ;  /* 0x0000000000067882 */ /* 0x000fe20000000000 */
[----:B------:R-:W-:Y:S01]  /*4d80*/  UMOV UR7, 0x10000000 ;  /* 0x1000000000077882 */ /* 0x000fe20000000000 */
[----:B------:R-:W-:Y:S01]  /*4d90*/  @!P1 R2UR UR5, R2 ;  /* 0x00000000020592ca */ /* 0x000fe200000e0000 */
[----:B------:R-:W-:Y:S01]  /*4da0*/  @!P1 IMAD.X R0, RZ, RZ, R13, P0 ;  /* 0x000000ffff009224 */ /* 0x000fe200000e060d */
[----:B------:R-:W-:Y:S01]  /*4db0*/  @!UP0 UIADD3 UR18, UPT, UPT, UR34, 0x80, URZ ;  /* 0x0000008022128890 */ /* 0x000fe2000fffe0ff */
[----:B------:R-:W-:Y:S01]  /*4dc0*/  VIADD R10, R10, 0x1 ;  /* 0x000000010a0a7836 */ /* 0x000fe20000000000 */
        /* <DEDUP_REMOVED lines=17> */
.L_x_168:
[----:B------:R-:W-:Y:S01]  /*4ee0*/  @!P1 IADD3 R2, P0, PT, R12, 0x580, RZ ;  /* 0x000005800c029810 */ /* 0x000fe20007f1e0ff */
[----:B------:R-:W-:Y:S01]  /*4ef0*/  VOTEU.ALL UP0, P1 ;  /* 0x0000000000ff7886 */ /* 0x000fe20000800000 */
[----:B------:R-:W-:Y:S01]  /*4f00*/  UMOV UR6, 0x0 ;  /* 0x0000000000067882 */ /* 0x000fe20000000000 */
[----:B------:R-:W-:Y:S01]  /*4f10*/  UMOV UR7, 0x10000000 ;  /* 0x1000000000077882 */ /* 0x000fe20000000000 */
[----:B------:R-:W-:Y:S01]  /*4f20*/  @!P1 R2UR UR5, R2 ;  /* 0x00000000020592ca */ /* 0x000fe200000e0000 */
[----:B------:R-:W-:Y:S01]  /*4f30*/  @!P1 IMAD.X R0, RZ, RZ, R13, P0 ;  /* 0x000000ffff009224 */ /* 0x000fe200000e060d */
[----:B------:R-:W-:Y:S01]  /*4f40*/  @!UP0 UIADD3 UR10, UPT, UPT, UR34, 0xc0, URZ ;  /* 0x000000c0220a8890 */ /* 0x000fe2000fffe0ff */
[----:B------:R-:W-:Y:S01]  /*4f50*/  R2UR UR16, R83 ;  /* 0x00000000531072ca */ /* 0x000fe200000e0000 */
[----:B------:R-:W-:Y:S01]  /*4f60*/  @!UP0 UIADD3 UR8, UPT, UPT, UR21, 0x6400, URZ ;  /* 0x0000640015088890 */ /* 0x000fe2000fffe0ff */
[----:B------:R-:W-:Y:S01]  /*4f70*/  ISETP.NE.AND P0, PT, R10, 0x2, PT ;  /* 0x000000020a00780c */ /* 0x000fe20003f05270 */
[----:B------:R-:W-:Y:S01]  /*4f80*/  @!UP0 UIADD3 UR9, UPT, UPT, UR21, 0x38, URZ ;  /* 0x0000003815098890 */ /* 0x000fe2000fffe0ff */
[----:B------:R-:W-:Y:S01]  /*4f90*/  @!P1 R2UR UR4, R0 ;  /* 0x00000000000492ca */ /* 0x000fe200000e0000 */
[----:B------:R-:W-:Y:S01]  /*4fa0*/  VOTEU.ALL UP0, P1 ;  /* 0x0000000000ff7886 */ /* 0x000fe20000800000 */
[----:B------:R-:W-:Y:S01]  /*4fb0*/  UMOV UR11, UR35 ;  /* 0x00000023000b7c82 */ /* 0x000fe20008000000 */
[----:B------:R-:W-:Y:S01]  /*4fc0*/  UMOV UR12, UR36 ;  /* 0x00000024000c7c82 */ /* 0x000fe20008000000 */
[----:B------:R-:W-:Y:S01]  /*4fd0*/  SEL R0, RZ, 0x1, P0 ;  /* 0x00000001ff007807 */ /* 0x000fe20000000000 */
[----:B------:R-:W-:Y:S01]  /*4fe0*/  UIADD3 UR28, UPT, UPT, UR13, UR63, URZ ;  /* 0x0000003f0d1c7290 */ /* 0x000fe2000fffe0ff */
[----:B--2---:R-:W-:Y:S01]  /*4ff0*/  IMAD.U32 R4, RZ, RZ, UR5 ;  /* 0x00000005ff047e24 */ /* 0x004fe2000f8e00ff */
[----:B------:R-:W-:Y:S01]  /*5000*/  LOP3.LUT R11, R11, 0x1, RZ, 0x3c, !PT ;  /* 0x000000010b0b7812 */ /* 0x000fe200078e3cff */
[----:B------:R-:W-:Y:S01]  /*5010*/  UMOV UR36, UR29 ;  /* 0x0000001d00247c82 */ /* 0x000fe20008000000 */
[----:B------:R-:W-:Y:S01]  /*5020*/  LOP3.LUT R9, R9, R0, RZ, 0x3c, !PT ;  /* 0x0000000009097212 */ /* 0x000fe200078e3cff */
[----:B------:R-:W-:Y:S01]  /*5030*/  UIADD3 UR24, UPT, UPT, UR14, UR16, URZ ;  /* 0x000000100e187290 */ /* 0x000fe2000fffe0ff */
[----:B------:R-:W-:Y:S01]  /*5040*/  SEL R10, R10, RZ, P0 ;  /* 0x000000ff0a0a7207 */ /* 0x000fe20000000000 */
[----:B------:R-:W-:Y:S01]  /*5050*/  UPLOP3.LUT UP4, UPT, UPT, UPT, UPT, 0x80, 0x8 ;  /* 0x000000000008789c */ /* 0x000fe20003f8f070 */
[----:B------:R-:W-:Y:S01]  /*5060*/  IMAD.U32 R5, RZ, RZ, UR4 ;  /* 0x00000004ff057e24 */ /* 0x000fe2000f8e00ff */
[----:B------:R-:W-:Y:S04]  /*5070*/  @!P1 R2UR UR4, R4 ;  /* 0x00000000040492ca */ /* 0x000fe800000e0000 */
[----:B------:R-:W-:Y:S11]  /*5080*/  @!P1 R2UR UR5, R5 ;  /* 0x00000000050592ca */ /* 0x000ff600000e0000 */
[----:B------:R-:W-:Y:S02]  /*5090*/  @!UPT UIADD3 URZ, UPT, UPT, URZ, URZ, URZ ;  /* 0x000000fffffff290 */ /* 0x000fe4000fffe0ff */
[----:B------:R2:W-:Y:S01]  /*50a0*/  @!UP0 UTMALDG.3D [UR8], [UR4], desc[UR6] ;  /* 0x00000608040085b4 */ /* 0x0005e20008011000 */
[----:B------:R2:W-:Y:S01]  /*50b0*/  @!P1 SYNCS.ARRIVE.TRANS64.RED.A0TR RZ, [UR21+0x38], R3 ;  /* 0x00003803ffff99a7 */ /* 0x0005e20008300415 */
[----:B------:R-:W-:Y:S01]  /*50c0*/  SYNCS.ARRIVE.TRANS64.RED.A1T0 RZ, [UR40], RZ ;  /* 0x000000ffffff79a7 */ /* 0x000fe20008100428 */
[----:B------:R-:W-:Y:S05]  /*50d0*/  BRA.U UP2, `(.L_x_83) ;  /* 0xfffffff102507547 */ /* 0x000fea000b83ffff */
[----:B--2---:R-:W-:-:S04]  /*50e0*/  SHF.L.U32 R3, R11, 0x1f, RZ ;  /* 0x0000001f0b037819 */ /* 0x004fc800000006ff */
[----:B------:R-:W2:Y:S02]  /*50f0*/  SYNCS.PHASECHK.TRANS64.TRYWAIT P0, [UR21+0x40], R3 ;  /* 0x00004003ff0075a7 */ /* 0x000ea40008001115 */
[----:B--2---:R-:W-:Y:S05]  /*5100*/  @!P0 BRA `(.L_x_84) ;  /* 0x0000004c00b48947 */ /* 0x004fea0003800000 */
.L_x_170:
[----:B------:R-:W3:Y:S02]  /*5110*/  SYNCS.PHASECHK.TRANS64.TRYWAIT P0, [UR21+0x48], R3 ;  /* 0x00004803ff0075a7 */ /* 0x000ee40008001115 */
[----:B---3--:R-:W-:Y:S05]  /*5120*/  @!P0 BRA `(.L_x_85) ;  /* 0x0000004c00c48947 */ /* 0x008fea0003800000 */
.L_x_172:
[----:B------:R-:W3:Y:S02]  /*5130*/  SYNCS.PHASECHK.TRANS64.TRYWAIT P0, [UR21+0x50], R3 ;  /* 0x00005003ff0075a7 */ /* 0x000ee40008001115 */
[----:B---3--:R-:W-:Y:S05]  /*5140*/  @!P0 BRA `(.L_x_86) ;  /* 0x0000004c00d48947 */ /* 0x008fea0003800000 */
.L_x_174:
[----:B--2---:R-:W-:-:S07]  /*5150*/  MOV R0, UR21 ;  /* 0x0000001500007c02 */ /* 0x004fce0008000f00 */
.L_x_87:
[----:B--2---:R-:W-:-:S04]  /*5160*/  SHF.L.U32 R3, R11, 0x1f, RZ ;  /* 0x0000001f0b037819 */ /* 0x004fc800000006ff */
[----:B------:R2:W3:Y:S03]  /*5170*/  SYNCS.PHASECHK.TRANS64.TRYWAIT P0, [R0+URZ+0x58], R3 ;  /* 0x00005803000075a7 */ /* 0x0004e600080011ff */
[----:B---3--:R-:W-:Y:S05]  /*5180*/  @!P0 NANOSLEEP.SYNCS 0x989680 ;  /* 0x009896800000895d */ /* 0x008fea0003900000 */
[----:B------:R-:W3:Y:S02]  /*5190*/  @!P0 SYNCS.PHASECHK.TRANS64 P0, [R0+URZ+0x58], R3 ;  /* 0x00005803000085a7 */ /* 0x000ee400080010ff */
[----:B-1-3--:R-:W-:Y:S05]  /*51a0*/  @P0 EXIT ;  /* 0x000000000000094d */ /* 0x00afea0003800000 */
[----:B------:R-:W-:Y:S05]  /*51b0*/  BRA `(.L_x_87) ;  /* 0xfffffffc00e87947 */ /* 0x000fea000383ffff */
.L_x_72:
[----:B------:R-:W-:-:S06]  /*51c0*/  UISETP.GE.AND UP0, UPT, UR18, 0x4, UPT ;  /* 0x000000041200788c */ /* 0x000fcc000bf06270 */
[----:B------:R-:W-:-:S13]  /*51d0*/  PLOP3.LUT P0, PT, PT, PT, UP0, 0x80, 0x8 ;  /* 0x000000000008781c */ /* 0x000fda0003f0f008 */
[----:B-1----:R-:W-:Y:S05]  /*51e0*/  @!P0 EXIT ;  /* 0x000000000000894d */ /* 0x002fea0003800000 */
[----:B------:R-:W-:Y:S01]  /*51f0*/  BAR.SYNC.DEFER_BLOCKING 0x6, 0xa0 ;  /* 0x0182800000007b1d */ /* 0x000fe20000010000 */
[C---:B------:R-:W-:Y:S01]  /*5200*/  IMAD.SHL.U32 R7, R93.reuse, 0x40, RZ ;  /* 0x000000405d077824 */ /* 0x040fe200078e00ff */
[----:B------:R-:W-:Y:S01]  /*5210*/  SHF.R.U32.HI R3, RZ, 0x1, R93 ;  /* 0x00000001ff037819 */ /* 0x000fe2000001165d */
[C---:B------:R-:W-:Y:S01]  /*5220*/  IMAD.U32 R37, R93.reuse, 0x10000, RZ ;  /* 0x000100005d257824 */ /* 0x040fe200078e00ff */
[C---:B------:R-:W-:Y:S01]  /*5230*/  R2P PR, R93.reuse, 0x6 ;  /* 0x000000065d007804 */ /* 0x040fe20000000000 */
[----:B------:R-:W-:Y:S01]  /*5240*/  IMAD.SHL.U32 R80, R93, 0x20, RZ ;  /* 0x000000205d507824 */ /* 0x000fe200078e00ff */
[----:B------:R-:W-:Y:S01]  /*5250*/  UMOV UR44, 0x400 ;  /* 0x00000400002c7882 */ /* 0x000fe20000000000 */
[----:B------:R-:W1:Y:S01]  /*5260*/  LDCU.64 UR4, c[0x0][0x890] ;  /* 0x00011200ff0477ac */ /* 0x000e620008000a00 */
[----:B------:R-:W2:Y:S01]  /*5270*/  LDC.64 R78, c[0x0][0x8b0] ;  /* 0x00022c00ff4e7b82 */ /* 0x000ea20000000a00 */
[C---:B------:R-:W-:Y:S01]  /*5280*/  LOP3.LUT R2, R7.reuse, 0x1c0, RZ, 0xc0, !PT ;  /* 0x000001c007027812 */ /* 0x040fe200078ec0ff */
[----:B------:R-:W-:Y:S01]  /*5290*/  IMAD.MOV.U32 R91, RZ, RZ, 0x20 ;  /* 0x00000020ff5b7424 */ /* 0x000fe200078e00ff */
[----:B------:R-:W-:Y:S01]  /*52a0*/  ULEA UR44, UR47, UR44, 0x18 ;  /* 0x0000002c2f2c7291 */ /* 0x000fe2000f8ec0ff */
[----:B------:R-:W-:Y:S01]  /*52b0*/  LOP3.LUT R7, R7, 0x200, RZ, 0xc0, !PT ;  /* 0x0000020007077812 */ /* 0x000fe200078ec0ff */
[----:B------:R-:W-:Y:S01]  /*52c0*/  IMAD.MOV.U32 R90, RZ, RZ, 0x1 ;  /* 0x00000001ff5a7424 */ /* 0x000fe200078e00ff */
[----:B------:R-:W-:Y:S01]  /*52d0*/  LOP3.LUT R3, R2, 0x8, R3, 0xf8, !PT ;  /* 0x0000000802037812 */ /* 0x000fe200078ef803 */
[----:B------:R-:W-:Y:S01]  /*52e0*/  IMAD.SHL.U32 R2, R93, 0x8, RZ ;  /* 0x000000085d027824 */ /* 0x000fe200078e00ff */
[----:B------:R-:W3:Y:S01]  /*52f0*/  LDC.64 R76, c[0x0][0x8a8] ;  /* 0x00022a00ff4c7b82 */ /* 0x000ee20000000a00 */
[----:B------:R-:W-:Y:S01]  /*5300*/  LOP3.LUT R37, R37, 0x600000, RZ, 0xc0, !PT ;  /* 0x0060000025257812 */ /* 0x000fe200078ec0ff */
[----:B------:R-:W-:Y:S01]  /*5310*/  IMAD.MOV.U32 R36, RZ, RZ, RZ ;  /* 0x000000ffff247224 */ /* 0x000fe200078e00ff */
[----:B------:R-:W-:-:S02]  /*5320*/  LOP3.LUT R80, R7, 0xc00, R80, 0xf8, !PT ;  /* 0x00000c0007507812 */ /* 0x000fc400078ef850 */
[----:B------:R-:W-:Y:S02]  /*5330*/  CS2R R88, SRZ ;  /* 0x0000000000587805 */ /* 0x000fe4000001ff00 */
[----:B------:R-:W-:Y:S01]  /*5340*/  LOP3.LUT R3, R3, 0x38, R2, 0x78, !PT ;  /* 0x0000003803037812 */ /* 0x000fe200078e7802 */
[----:B------:R-:W-:Y:S01]  /*5350*/  IMAD.MOV.U32 R87, RZ, RZ, RZ ;  /* 0x000000ffff577224 */ /* 0x000fe200078e00ff */
[----:B------:R-:W-:Y:S01]  /*5360*/  SEL R92, R91, 0xffffffe0, !P2 ;  /* 0xffffffe05b5c7807 */ /* 0x000fe20005000000 */
[----:B------:R-:W4:Y:S01]  /*5370*/  LDS R0, [UR44+0x120] ;  /* 0x0001202cff007984 */ /* 0x000f220008000800 */
[----:B-1----:R-:W-:Y:S01]  /*5380*/  IMAD.U32 R95, RZ, RZ, UR4 ;  /* 0x00000004ff5f7e24 */ /* 0x002fe2000f8e00ff */
[----:B------:R-:W-:Y:S01]  /*5390*/  UIADD3 UR4, UPT, UPT, UR44, 0x400, URZ ;  /* 0x000004002c047890 */ /* 0x000fe2000fffe0ff */
[----:B------:R-:W-:Y:S01]  /*53a0*/  LOP3.LUT R80, R80, R3, RZ, 0xfc, !PT ;  /* 0x0000000350507212 */ /* 0x000fe200078efcff */
[----:B------:R-:W-:Y:S01]  /*53b0*/  IMAD.U32 R94, RZ, RZ, UR5 ;  /* 0x00000005ff5e7e24 */ /* 0x000fe2000f8e00ff */
[----:B------:R-:W-:Y:S01]  /*53c0*/  LOP3.LUT R93, R93, 0x60, RZ, 0xc0, !PT ;  /* 0x000000605d5d7812 */ /* 0x000fe200078ec0ff */
[----:B------:R-:W1:Y:S01]  /*53d0*/  LDCU UR60, c[0x0][0x370] ;  /* 0x00006e00ff3c77ac */ /* 0x000e620008000800 */
[----:B------:R-:W-:Y:S01]  /*53e0*/  SEL R91, R91, 0xffffffe0, !P1 ;  /* 0xffffffe05b5b7807 */ /* 0x000fe20004800000 */
[----:B------:R-:W-:Y:S01]  /*53f0*/  IMAD.U32 R85, RZ, RZ, UR4 ;  /* 0x00000004ff557e24 */ /* 0x000fe2000f8e00ff */
[----:B------:R-:W1:Y:S01]  /*5400*/  LDCU UR43, c[0x0][0xb0c] ;  /* 0x00016180ff2b77ac */ /* 0x000e620008000800 */
[----:B------:R-:W1:Y:S01]  /*5410*/  LDCU UR39, c[0x0][0xb30] ;  /* 0x00016600ff2777ac */ /* 0x000e620008000800 */
[----:B------:R-:W1:Y:S01]  /*5420*/  LDCU.64 UR54, c[0x0][0x888] ;  /* 0x00011100ff3677ac */ /* 0x000e620008000a00 */
[----:B------:R-:W1:Y:S01]  /*5430*/  LDCU.64 UR40, c[0x0][0xb28] ;  /* 0x00016500ff2877ac */ /* 0x000e620008000a00 */
[----:B------:R-:W1:Y:S01]  /*5440*/  LDCU.128 UR56, c[0x0][0xb10] ;  /* 0x00016200ff3877ac */ /* 0x000e620008000c00 */
[----:B------:R-:W1:Y:S01]  /*5450*/  LDCU UR53, c[0x0][0x374] ;  /* 0x00006e80ff3577ac */ /* 0x000e620008000800 */
[----:B------:R-:W-:Y:S01]  /*5460*/  UMOV UR52, URZ ;  /* 0x000000ff00347c82 */ /* 0x000fe20008000000 */
[----:B------:R-:W-:Y:S01]  /*5470*/  UMOV UR46, URZ ;  /* 0x000000ff002e7c82 */ /* 0x000fe20008000000 */
[----:B-1234-:R-:W-:-:S07]  /*5480*/  IMAD.IADD R37, R0, 0x1, R37 ;  /* 0x0000000100257824 */ /* 0x01efce00078e0225 */
.L_x_131:
[C---:B------:R-:W-:Y:S02]  /*5490*/  LEA R3, R87.reuse, UR44, 0x3 ;  /* 0x0000002c57037c11 */ /* 0x040fe4000f8e18ff */
[----:B------:R-:W-:Y:S02]  /*54a0*/  SHF.L.U32 R0, R88, 0x1f, RZ ;  /* 0x0000001f58007819 */ /* 0x000fe400000006ff */
[----:B------:R-:W-:Y:S02]  /*54b0*/  LEA R5, R87, UR44, 0x4 ;  /* 0x0000002c57057c11 */ /* 0x000fe4000f8e20ff */
[----:B-1----:R-:W1:Y:S02]  /*54c0*/  SYNCS.PHASECHK.TRANS64.TRYWAIT P0, [R3+URZ+0x70], R0 ;  /* 0x00007000030075a7 */ /* 0x002e6400080011ff */
[----:B-1----:R-:W-:Y:S05]  /*54d0*/  @!P0 BRA `(.L_x_88) ;  /* 0x0000004c00088947 */ /* 0x002fea0003800000 */
.L_x_175:
        /* <DEDUP_REMOVED lines=11> */
[----:B------:R-:W-:Y:S01]  /*5590*/  PLOP3.LUT P0, PT, PT, PT, UP1, 0x80, 0x8 ;  /* 0x000000000008781c */ /* 0x000fe20003f0f018 */
[----:B------:R-:W-:Y:S11]  /*55a0*/  UP2UR UR62, UPR, URZ, 0x2 ;  /* 0x00000002ff3e7883 */ /* 0x000ff60008000000 */
[----:B------:R-:W-:Y:S01]  /*55b0*/  @!UPT UIADD3 URZ, UPT, UPT, URZ, URZ, URZ ;  /* 0x000000fffffff290 */ /* 0x000fe2000fffe0ff */
[----:B-1----:R-:W-:Y:S02]  /*55c0*/  @P0 SHF.R.U32.HI R0, RZ, 0x10, R5 ;  /* 0x00000010ff000819 */ /* 0x002fe40000011605 */
        /* <DEDUP_REMOVED lines=12> */
[----:B------:R-:W2:Y:S01]  /*5690*/  LDCU UR12, c[0x0][0xb20] ;  /* 0x00016400ff0c77ac */ /* 0x000ea20008000800 */
[----:B------:R-:W-:Y:S02]  /*56a0*/  UIMAD.WIDE.U32 UR4, UR53, UR59, URZ ;  /* 0x0000003b350472a5 */ /* 0x000fe4000f8e00ff */
[----:B------:R-:W-:Y:S02]  /*56b0*/  UIMAD.WIDE.U32 UR6, UR60, UR56, URZ ;  /* 0x000000383c0672a5 */ /* 0x000fe4000f8e00ff */
[----:B------:R-:W-:Y:S02]  /*56c0*/  UISETP.NE.AND UP0, UPT, UR58, 0x1, UPT ;  /* 0x000000013a00788c */ /* 0x000fe4000bf05270 */
[----:B------:R-:W-:Y:S02]  /*56d0*/  UIMAD.WIDE.U32 UR8, UR37, UR59, URZ ;  /* 0x0000003b250872a5 */ /* 0x000fe4000f8e00ff */
[----:B------:R-:W-:Y:S02]  /*56e0*/  UIMAD.WIDE.U32 UR10, UR38, UR56, URZ ;  /* 0x00000038260a72a5 */ /* 0x000fe4000f8e00ff */
[----:B------:R-:W-:Y:S02]  /*56f0*/  UISETP.NE.AND UP1, UPT, UR43, 0x1, UPT ;  /* 0x000000012b00788c */ /* 0x000fe4000bf25270 */
[----:B------:R-:W-:Y:S01]  /*5700*/  UISETP.NE.AND UP2, UPT, UR42, 0x1, UPT ;  /* 0x000000012a00788c */ /* 0x000fe2000bf45270 */
[----:B------:R-:W-:Y:S02]  /*5710*/  UMOV UR4, UR5 ;  /* 0x0000000500047c82 */ /* 0x000fe40008000000 */
[----:B--2---:R-:W-:Y:S03]  /*5720*/  USHF.R.U32.HI UR5, URZ, UR12, UR4 ;  /* 0x0000000cff057299 */ /* 0x004fe60008011604 */
[----:B------:R-:W-:Y:S02]  /*5730*/  UMOV UR4, UR7 ;  /* 0x0000000700047c82 */ /* 0x000fe40008000000 */
[----:B------:R-:W-:Y:S02]  /*5740*/  USHF.R.U32.HI UR7, URZ, UR57, UR4 ;  /* 0x00000039ff077299 */ /* 0x000fe40008011604 */
[----:B------:R-:W-:Y:S02]  /*5750*/  USEL UR4, UR53, UR5, !UP0 ;  /* 0x0000000535047287 */ /* 0x000fe4000c000000 */
[----:B------:R-:W-:Y:S01]  /*5760*/  USEL UR7, UR60, UR7, !UP1 ;  /* 0x000000073c077287 */ /* 0x000fe2000c800000 */
[----:B------:R-:W-:Y:S01]  /*5770*/  UMOV UR5, UR9 ;  /* 0x0000000900057c82 */ /* 0x000fe20008000000 */
[----:B------:R-:W-:Y:S02]  /*5780*/  UIMAD.WIDE.U32 UR8, UR4, UR40, URZ ;  /* 0x00000028040872a5 */ /* 0x000fe4000f8e00ff */
[----:B------:R-:W-:Y:S03]  /*5790*/  USHF.R.U32.HI UR6, URZ, UR12, UR5 ;  /* 0x0000000cff067299 */ /* 0x000fe60008011605 */
[----:B------:R-:W-:Y:S01]  /*57a0*/  UMOV UR5, UR11 ;  /* 0x0000000b00057c82 */ /* 0x000fe20008000000 */
[----:B------:R-:W-:Y:S02]  /*57b0*/  UIMAD.WIDE.U32 UR10, UR7, UR40, URZ ;  /* 0x00000028070a72a5 */ /* 0x000fe4000f8e00ff */
[----:B------:R-:W-:Y:S02]  /*57c0*/  USHF.R.U32.HI UR12, URZ, UR57, UR5 ;  /* 0x00000039ff0c7299 */ /* 0x000fe40008011605 */
[----:B------:R-:W-:Y:S01]  /*57d0*/  USEL UR6, UR37, UR6, !UP0 ;  /* 0x0000000625067287 */ /* 0x000fe2000c000000 */
[----:B------:R-:W-:Y:S02]  /*57e0*/  UMOV UR5, UR9 ;  /* 0x0000000900057c82 */ /* 0x000fe40008000000 */
[----:B------:R-:W-:Y:S01]  /*57f0*/  UMOV UR10, UR11 ;  /* 0x0000000b000a7c82 */ /* 0x000fe20008000000 */
[----:B------:R-:W-:Y:S02]  /*5800*/  @UP2 USHF.R.U32.HI UR4, URZ, UR41, UR5 ;  /* 0x00000029ff042299 */ /* 0x000fe40008011605 */
[----:B------:R-:W-:Y:S02]  /*5810*/  @UP2 USHF.R.U32.HI UR7, URZ, UR41, UR10 ;  /* 0x00000029ff072299 */ /* 0x000fe4000801160a */
[----:B------:R-:W-:Y:S02]  /*5820*/  UIMAD UR4, UR42, UR4, URZ ;  /* 0x000000042a0472a4 */ /* 0x000fe4000f8e02ff */
[----:B------:R-:W-:Y:S02]  /*5830*/  UIMAD.WIDE.U32 UR10, UR6, UR40, URZ ;  /* 0x00000028060a72a5 */ /* 0x000fe4000f8e00ff */
[----:B------:R-:W-:Y:S02]  /*5840*/  USEL UR5, UR38, UR12, !UP1 ;  /* 0x0000000c26057287 */ /* 0x000fe4000c800000 */
[----:B------:R-:W-:Y:S02]  /*5850*/  UIMAD UR8, UR42, UR7, URZ ;  /* 0x000000072a0872a4 */ /* 0x000fe4000f8e02ff */
[----:B------:R-:W-:Y:S03]  /*5860*/  UISETP.GE.AND UP0, UPT, UR6, UR4, UPT ;  /* 0x000000040600728c */ /* 0x000fe6000bf06270 */
[----:B------:R-:W-:Y:S01]  /*5870*/  UMOV UR4, UR11 ;  /* 0x0000000b00047c82 */ /* 0x000fe20008000000 */
[----:B------:R-:W-:Y:S02]  /*5880*/  UISETP.GE.OR UP0, UPT, UR5, UR8, UP0 ;  /* 0x000000080500728c */ /* 0x000fe40008706670 */
[----:B------:R-:W-:Y:S02]  /*5890*/  USHF.R.U32.HI UR4, URZ, UR41, UR4 ;  /* 0x00000029ff047299 */ /* 0x000fe40008011604 */
[----:B------:R-:W-:Y:S02]  /*58a0*/  UIMAD.WIDE.U32 UR8, UR5, UR40, URZ ;  /* 0x00000028050872a5 */ /* 0x000fe4000f8e00ff */
[----:B------:R-:W-:Y:S02]  /*58b0*/  USEL UR11, UR6, UR4, !UP2 ;  /* 0x00000004060b7287 */ /* 0x000fe4000d000000 */
[----:B------:R-:W-:Y:S02]  /*58c0*/  UIADD3 UR8, UPT, UPT, -UR5, URZ, URZ ;  /* 0x000000ff05087290 */ /* 0x000fe4000fffe1ff */
[----:B------:R-:W-:Y:S01]  /*58d0*/  UIADD3 UR10, UPT, UPT, -UR11, URZ, URZ ;  /* 0x000000ff0b0a7290 */ /* 0x000fe2000fffe1ff */
[----:B------:R-:W-:Y:S01]  /*58e0*/  @!UP0 UMOV UR4, UR9 ;  /* 0x0000000900048c82 */ /* 0x000fe20008000000 */
[----:B------:R-:W-:Y:S02]  /*58f0*/  UIADD3 UR9, UPT, UPT, -UR6, URZ, URZ ;  /* 0x000000ff06097290 */ /* 0x000fe4000fffe1ff */
[----:B------:R-:W-:Y:S02]  /*5900*/  @!UP0 USHF.R.U32.HI UR4, URZ, UR41, UR4 ;  /* 0x00000029ff048299 */ /* 0x000fe40008011604 */
[----:B------:R-:W-:Y:S02]  /*5910*/  UIMAD UR10, UR42, UR10, UR6 ;  /* 0x0000000a2a0a72a4 */ /* 0x000fe4000f8e0206 */
[----:B------:R-:W-:Y:S04]  /*5920*/  @!UP0 USEL UR4, UR5, UR4, !UP2 ;  /* 0x0000000405048287 */ /* 0x000fe8000d000000 */
[----:B------:R-:W-:Y:S02]  /*5930*/  @!UP0 UIMAD UR10, UR7, UR10, UR4 ;  /* 0x0000000a070a82a4 */ /* 0x000fe4000f8e0204 */
[----:B------:R-:W-:Y:S02]  /*5940*/  @!UP0 UIADD3 UR11, UPT, UPT, UR11, -UR4, URZ ;  /* 0x800000040b0b8290 */ /* 0x000fe4000fffe0ff */
[----:B------:R-:W-:Y:S02]  /*5950*/  UIMAD UR7, UR43, UR8, UR38 ;  /* 0x000000082b0772a4 */ /* 0x000fe4000f8e0226 */
[----:B------:R-:W-:Y:S02]  /*5960*/  @!UP0 UIMAD UR6, UR11, UR42, UR5 ;  /* 0x0000002a0b0682a4 */ /* 0x000fe4000f8e0205 */
[----:B------:R-:W-:Y:S01]  /*5970*/  UIMAD UR4, UR58, UR9, UR37 ;  /* 0x000000093a0472a4 */ /* 0x000fe2000f8e0225 */
[----:B------:R-:W-:Y:S02]  /*5980*/  @!UP0 UMOV UR5, UR10 ;  /* 0x0000000a00058c82 */ /* 0x000fe40008000000 */
[----:B------:R-:W-:Y:S02]  /*5990*/  UIMAD UR38, UR5, UR43, UR7 ;  /* 0x0000002b052672a4 */ /* 0x000fe4000f8e0207 */
[----:B------:R-:W-:Y:S11]  /*59a0*/  UIMAD UR37, UR6, UR58, UR4 ;  /* 0x0000003a062572a4 */ /* 0x000ff6000f8e0204 */
[----:B------:R-:W-:Y:S01]  /*59b0*/  @!UPT UIADD3 URZ, UPT, UPT, URZ, URZ, URZ ;  /* 0x000000fffffff290 */ /* 0x000fe2000fffe0ff */
.L_x_89:
[----:B------:R-:W-:Y:S01]  /*59c0*/  UISETP.NE.AND UP0, UPT, UR39, 0x1, UPT ;  /* 0x000000012700788c */ /* 0x000fe2000bf05270 */
[----:B------:R-:W-:Y:S01]  /*59d0*/  LOP3.LUT P0, RZ, R85, 0x3f0, RZ, 0xc0, !PT ;  /* 0x000003f055ff7812 */ /* 0x000fe2000780c0ff */
[----:B------:R-:W-:Y:S01]  /*59e0*/  USHF.L.U32 UR50, UR24, 0x6, URZ ;  /* 0x0000000618327899 */ /* 0x000fe200080006ff */
[----:B------:R-:W-:Y:S01]  /*59f0*/  BSSY.RECONVERGENT B6, `(.L_x_90) ;  /* 0x0000034000067945 */ /* 0x000fe20003800200 */
[----:B------:R-:W-:Y:S01]  /*5a00*/  USHF.L.U32 UR49, UR28, 0x8, URZ ;  /* 0x000000081c317899 */ /* 0x000fe200080006ff */
[----:B------:R-:W-:Y:S06]  /*5a10*/  IADD3 R87, PT, PT, R87, 0x1, RZ ;  /* 0x0000000157577810 */ /* 0x000fec0007ffe0ff */
[----:B------:R-:W2:Y:S01]  /*5a20*/  @!UP0 LDCU.128 UR12, c[0x0][0xb10] ;  /* 0x00016200ff0c87ac */ /* 0x000ea20008000c00 */
[----:B------:R-:W3:Y:S01]  /*5a30*/  @!UP0 LDCU UR5, c[0x0][0xb0c] ;  /* 0x00016180ff0587ac */ /* 0x000ee20008000800 */
[----:B------:R-:W4:Y:S01]  /*5a40*/  @!UP0 LDCU UR10, c[0x0][0xb20] ;  /* 0x00016400ff0a87ac */ /* 0x000f220008000800 */
[----:B--2---:R-:W-:Y:S02]  /*5a50*/  UIMAD.WIDE.U32 UR8, UR38, UR12, URZ ;  /* 0x0000000c260872a5 */ /* 0x004fe4000f8e00ff */
[----:B------:R-:W-:Y:S02]  /*5a60*/  UIMAD.WIDE.U32 UR6, UR37, UR15, URZ ;  /* 0x0000000f250672a5 */ /* 0x000fe4000f8e00ff */
[----:B------:R-:W-:Y:S03]  /*5a70*/  @!UP0 UISETP.NE.AND UP1, UPT, UR14, 0x1, UPT ;  /* 0x000000010e00888c */ /* 0x000fe6000bf25270 */
[----:B------:R-:W-:Y:S01]  /*5a80*/  @!UP0 UMOV UR4, UR9 ;  /* 0x0000000900048c82 */ /* 0x000fe20008000000 */
[----:B---3--:R-:W-:Y:S02]  /*5a90*/  @!UP0 UISETP.NE.AND UP2, UPT, UR5, 0x1, UPT ;  /* 0x000000010500888c */ /* 0x008fe4000bf45270 */
[----:B------:R-:W-:Y:S01]  /*5aa0*/  @!UP0 USHF.R.U32.HI UR4, URZ, UR13, UR4 ;  /* 0x0000000dff048299 */ /* 0x000fe20008011604 */
[----:B------:R-:W-:Y:S02]  /*5ab0*/  @!UP0 UMOV UR6, UR7 ;  /* 0x0000000700068c82 */ /* 0x000fe40008000000 */
[----:B----4-:R-:W-:Y:S02]  /*5ac0*/  @!UP0 USHF.R.U32.HI UR6, URZ, UR10, UR6 ;  /* 0x0000000aff068299 */ /* 0x010fe40008011606 */
[----:B------:R-:W-:Y:S02]  /*5ad0*/  @!UP0 USEL UR7, UR38, UR4, !UP2 ;  /* 0x0000000426078287 */ /* 0x000fe4000d000000 */
[----:B------:R-:W-:Y:S04]  /*5ae0*/  @!UP0 USEL UR6, UR37, UR6, !UP1 ;  /* 0x0000000625068287 */ /* 0x000fe8000c800000 */
[----:B------:R-:W-:Y:S02]  /*5af0*/  @!UP0 UIADD3 UR4, UPT, UPT, -UR7, UR6, URZ ;  /* 0x0000000607048290 */ /* 0x000fe4000fffe1ff */
[----:B------:R-:W-:Y:S02]  /*5b00*/  @!UP0 UIADD3 UR6, UPT, UPT, UR7, -UR6, URZ ;  /* 0x8000000607068290 */ /* 0x000fe4000fffe0ff */
[----:B------:R-:W-:Y:S02]  /*5b10*/  @!UP0 UIMAD UR38, UR4, UR5, UR38 ;  /* 0x00000005042682a4 */ /* 0x000fe4000f8e0226 */
[----:B------:R-:W-:Y:S01]  /*5b20*/  @!UP0 UIMAD UR37, UR6, UR14, UR37 ;  /* 0x0000000e062582a4 */ /* 0x000fe2000f8e0225 */
[----:B------:R-:W-:Y:S11]  /*5b30*/  @!P0 BRA `(.L_x_91) ;  /* 0x00000000007c8947 */ /* 0x000ff60003800000 */
[----:B------:R-:W2:Y:S01]  /*5b40*/  LDCU.64 UR8, c[0x4][0x80] ;  /* 0x01001000ff0877ac */ /* 0x000ea20008000a00 */
[----:B------:R-:W-:Y:S01]  /*5b50*/  MOV R2, 0x0 ;  /* 0x0000000000027802 */ /* 0x000fe20000000f00 */
[----:B------:R-:W-:Y:S02]  /*5b60*/  HFMA2 R12, -RZ, RZ, 0, 5.9604644775390625e-08 ;  /* 0x00000001ff0c7431 */ /* 0x000fe400000001ff */
[----:B------:R-:W-:Y:S01]  /*5b70*/  IMAD.MOV.U32 R8, RZ, RZ, 0x70 ;  /* 0x00000070ff087424 */ /* 0x000fe200078e00ff */
[----:B------:R3:W4:Y:S01]  /*5b80*/  LDC.64 R14, c[0x4][R2] ;  /* 0x01000000020e7b82 */ /* 0x0007220000000a00 */
[----:B------:R-:W1:Y:S01]  /*5b90*/  LDCU.64 UR6, c[0x4][0x88] ;  /* 0x01001100ff0677ac */ /* 0x000e620008000a00 */
[----:B------:R-:W-:Y:S01]  /*5ba0*/  IMAD.MOV.U32 R13, RZ, RZ, RZ ;  /* 0x000000ffff0d7224 */ /* 0x000fe200078e00ff */
[----:B------:R-:W1:Y:S01]  /*5bb0*/  LDCU.64 UR4, c[0x4][0x8] ;  /* 0x01000100ff0477ac */ /* 0x000e620008000a00 */
[----:B--2---:R-:W-:Y:S01]  /*5bc0*/  MOV R5, UR9 ;  /* 0x0000000900057c02 */ /* 0x004fe20008000f00 */
[----:B------:R-:W-:Y:S01]  /*5bd0*/  IMAD.U32 R4, RZ, RZ, UR8 ;  /* 0x00000008ff047e24 */ /* 0x000fe2000f8e00ff */
[----:B-1----:R-:W-:Y:S01]  /*5be0*/  MOV R7, UR7 ;  /* 0x0000000700077c02 */ /* 0x002fe20008000f00 */
[----:B------:R-:W-:Y:S01]  /*5bf0*/  IMAD.U32 R6, RZ, RZ, UR6 ;  /* 0x00000006ff067e24 */ /* 0x000fe2000f8e00ff */
[----:B------:R-:W-:Y:S01]  /*5c00*/  MOV R11, UR5 ;  /* 0x00000005000b7c02 */ /* 0x000fe20008000f00 */
[----:B------:R-:W-:Y:S02]  /*5c10*/  IMAD.U32 R10, RZ, RZ, UR4 ;  /* 0x00000004ff0a7e24 */ /* 0x000fe4000f8e00ff */
[----:B------:R-:W-:Y:S07]  /*5c20*/  LEPC R20, `(.L_x_92) ;  /* 0x000000001014794e */ /* 0x000fee0000000000 */
[----:B---345:R-:W-:Y:S05]  /*5c30*/  CALL.ABS.NOINC R14 ;  /* 0x000000000e007343 */ /* 0x038fea0003c00000 */
.L_x_92:
[----:B------:R-:W1:Y:S01]  /*5c40*/  LDCU.64 UR8, c[0x4][0x80] ;  /* 0x01001000ff0877ac */ /* 0x000e620008000a00 */
[----:B------:R-:W2:Y:S01]  /*5c50*/  LDC.64 R2, c[0x4][R2] ;  /* 0x0100000002027b82 */ /* 0x000ea20000000a00 */
[----:B------:R-:W-:Y:S02]  /*5c60*/  HFMA2 R12, -RZ, RZ, 0, 5.9604644775390625e-08 ;  /* 0x00000001ff0c7431 */ /* 0x000fe400000001ff */
[----:B------:R-:W-:Y:S02]  /*5c70*/  IMAD.MOV.U32 R8, RZ, RZ, 0x70 ;  /* 0x00000070ff087424 */ /* 0x000fe400078e00ff */
[----:B------:R-:W-:Y:S01]  /*5c80*/  IMAD.MOV.U32 R13, RZ, RZ, RZ ;  /* 0x000000ffff0d7224 */ /* 0x000fe200078e00ff */
[----:B------:R-:W3:Y:S01]  /*5c90*/  LDCU.64 UR6, c[0x4][0x88] ;  /* 0x01001100ff0677ac */ /* 0x000ee20008000a00 */
[----:B------:R-:W4:Y:S01]  /*5ca0*/  LDCU.64 UR4, c[0x4][0x8] ;  /* 0x01000100ff0477ac */ /* 0x000f220008000a00 */
[----:B-1----:R-:W-:Y:S02]  /*5cb0*/  MOV R4, UR8 ;  /* 0x0000000800047c02 */ /* 0x002fe40008000f00 */
[----:B------:R-:W-:Y:S02]  /*5cc0*/  MOV R5, UR9 ;  /* 0x0000000900057c02 */ /* 0x000fe40008000f00 */
[----:B---3--:R-:W-:Y:S01]  /*5cd0*/  MOV R7, UR7 ;  /* 0x0000000700077c02 */ /* 0x008fe20008000f00 */
[----:B------:R-:W-:Y:S01]  /*5ce0*/  IMAD.U32 R6, RZ, RZ, UR6 ;  /* 0x00000006ff067e24 */ /* 0x000fe2000f8e00ff */
[----:B----4-:R-:W-:Y:S01]  /*5cf0*/  MOV R11, UR5 ;  /* 0x00000005000b7c02 */ /* 0x010fe20008000f00 */
[----:B------:R-:W-:Y:S02]  /*5d00*/  IMAD.U32 R10, RZ, RZ, UR4 ;  /* 0x00000004ff0a7e24 */ /* 0x000fe4000f8e00ff */
[----:B------:R-:W-:Y:S07]  /*5d10*/  LEPC R20, `(.L_x_91) ;  /* 0x000000001014794e */ /* 0x000fee0000000000 */
[----:B--2---:R-:W-:Y:S05]  /*5d20*/  CALL.ABS.NOINC R2 ;  /* 0x0000000002007343 */ /* 0x004fea0003c00000 */
.L_x_91:
[----:B------:R-:W-:Y:S05]  /*5d30*/  BSYNC.RECONVERGENT B6 ;  /* 0x0000000000067941 */ /* 0x000fea0003800200 */
.L_x_90:
[----:B------:R-:W-:Y:S02]  /*5d40*/  R2UR UR6, R84 ;  /* 0x00000000540672ca */ /* 0x000fe400000e0000 */
[----:B------:R-:W-:Y:S02]  /*5d50*/  R2UR UR5, R95 ;  /* 0x000000005f0572ca */ /* 0x000fe400000e0000 */
[----:B------:R-:W-:Y:S02]  /*5d60*/  R2UR UR4, R94 ;  /* 0x000000005e0472ca */ /* 0x000fe400000e0000 */
[----:B------:R-:W-:Y:S02]  /*5d70*/  ISETP.NE.U32.AND P4, PT, R78, RZ, PT ;  /* 0x000000ff4e00720c */ /* 0x000fe40003f85070 */
[----:B------:R-:W-:Y:S02]  /*5d80*/  ISETP.NE.U32.AND P2, PT, RZ, UR54, PT ;  /* 0x00000036ff007c0c */ /* 0x000fe4000bf45070 */
[----:B------:R-:W-:Y:S02]  /*5d90*/  ISETP.NE.AND.EX P4, PT, R79, RZ, PT, P4 ;  /* 0x000000ff4f00720c */ /* 0x000fe40003f85340 */
[----:B------:R-:W-:Y:S01]  /*5da0*/  ISETP.NE.AND.EX P2, PT, RZ, UR55, PT, P2 ;  /* 0x00000037ff007c0c */ /* 0x000fe2000bf45320 */
[----:B------:R-:W-:Y:S02]  /*5db0*/  UISETP.NE.AND UP2, UPT, UR6, URZ, UPT ;  /* 0x000000ff0600728c */ /* 0x000fe4000bf45270 */
[----:B------:R-:W-:Y:S04]  /*5dc0*/  UISETP.NE.U32.AND UP0, UPT, UR5, URZ, UPT ;  /* 0x000000ff0500728c */ /* 0x000fe8000bf05070 */
[----:B------:R-:W-:Y:S01]  /*5dd0*/  UISETP.NE.AND.EX UP1, UPT, UR4, URZ, UPT, UP0 ;  /* 0x000000ff0400728c */ /* 0x000fe2000bf25300 */
[----:B------:R-:W-:Y:S01]  /*5de0*/  PLOP3.LUT P1, PT, PT, PT, UP2, 0x80, 0x8 ;  /* 0x000000000008781c */ /* 0x000fe20003f2f028 */
[----:B------:R-:W-:Y:S03]  /*5df0*/  UPLOP3.LUT UP0, UPT, UPT, UPT, UPT, 0x40, 0x4 ;  /* 0x000000000004789c */ /* 0x000fe60003f0e870 */
[----:B------:R-:W-:Y:S06]  /*5e00*/  @UP2 UPLOP3.LUT UP0, UPT, UPT, UPT, UP1, 0x80, 0x8 ;  /* 0x000000000008289c */ /* 0x000fec0003f0f010 */
[----:B------:R-:W-:Y:S01]  /*5e10*/  PLOP3.LUT P0, PT, PT, PT, UP0, 0x80, 0x8 ;  /* 0x000000000008781c */ /* 0x000fe20003f0f008 */
[----:B------:R-:W-:Y:S01]  /*5e20*/  @!UPT UIADD3 URZ, UPT, UPT, URZ, URZ, URZ ;  /* 0x000000fffffff290 */ /* 0x000fe2000fffe0ff */
[----:B------:R-:W-:Y:S11]  /*5e30*/  BRA.U !UP1, `(.L_x_93) ;  /* 0x0000000109407547 */ /* 0x000ff6000b800000 */
[----:B------:R-:W-:Y:S01]  /*5e40*/  UISETP.NE.U32.AND UP0, UPT, UR54, URZ, UPT ;  /* 0x000000ff3600728c */ /* 0x000fe2000bf05070 */
[----:B------:R-:W-:Y:S01]  /*5e50*/  R2UR UR6, R95 ;  /* 0x000000005f0672ca */ /* 0x000fe200000e0000 */
[----:B------:R-:W2:Y:S01]  /*5e60*/  LDCU.64 UR8, c[0x0][0x358] ;  /* 0x00006b00ff0877ac */ /* 0x000ea20008000a00 */
[----:B------:R-:W-:Y:S02]  /*5e70*/  HFMA2 R81, -RZ, RZ, 0, 5.9604644775390625e-08 ;  /* 0x00000001ff517431 */ /* 0x000fe400000001ff */
[----:B-1----:R-:W-:Y:S01]  /*5e80*/  IMAD.MOV.U32 R0, RZ, RZ, 0x1 ;  /* 0x00000001ff007424 */ /* 0x002fe200078e00ff */
[----:B------:R-:W-:Y:S06]  /*5e90*/  UISETP.NE.AND.EX UP0, UPT, UR55, URZ, UPT, UP0 ;  /* 0x000000ff3700728c */ /* 0x000fec000bf05300 */
[----:B------:R-:W-:Y:S05]  /*5ea0*/  PLOP3.LUT P3, PT, PT, PT, UP0, 0x80, 0x8 ;  /* 0x000000000008781c */ /* 0x000fea0003f6f008 */
[----:B------:R-:W1:Y:S01]  /*5eb0*/  @UP0 LDCU.64 UR4, c[0x0][0x888] ;  /* 0x00011100ff0407ac */ /* 0x000e620008000a00 */
[----:B------:R-:W-:Y:S07]  /*5ec0*/  @UP0 UIMAD UR6, UR36, UR6, URZ ;  /* 0x00000006240602a4 */ /* 0x000fee000f8e02ff */
[----:B------:R-:W-:Y:S01]  /*5ed0*/  @!P3 PRMT R81, R0, 0x7610, R81 ;  /* 0x000076100051b816 */ /* 0x000fe20000000051 */
[----:B-1----:R-:W-:Y:S06]  /*5ee0*/  @UP0 UIMAD.WIDE UR4, UR6, 0x4, UR4 ;  /* 0x00000004060408a5 */ /* 0x002fec000f8e0204 */
[----:B------:R-:W-:Y:S02]  /*5ef0*/  IMAD.U32 R2, RZ, RZ, UR4 ;  /* 0x00000004ff027e24 */ /* 0x000fe4000f8e00ff */
[----:B------:R-:W-:Y:S03]  /*5f00*/  IMAD.U32 R3, RZ, RZ, UR5 ;  /* 0x00000005ff037e24 */ /* 0x000fe6000f8e00ff */
[----:B------:R-:W1:Y:S02]  /*5f10*/  @!UP0 LDCU UR4, c[0x0][0x880] ;  /* 0x00011000ff0487ac */ /* 0x000e640008000800 */
[----:B--2--5:R2:W5:Y:S02]  /*5f20*/  @P3 LDG.E R41, desc[UR8][R2.64] ;  /* 0x0000000802293981 */ /* 0x024564000c1e1900 */
[----:B-12---:R-:W-:Y:S02]  /*5f30*/  @!P3 MOV R41, UR4 ;  /* 0x000000040029bc02 */ /* 0x006fe40008000f00 */
.L_x_93:
[----:B------:R-:W-:Y:S05]  /*5f40*/  @!P4 BRA `(.L_x_94) ;  /* 0x000000000024c947 */ /* 0x000fea0003800000 */
[----:B------:R-:W-:Y:S01]  /*5f50*/  ISETP.NE.U32.AND P3, PT, R76, RZ, PT ;  /* 0x000000ff4c00720c */ /* 0x000fe20003f65070 */
[----:B------:R-:W2:Y:S03]  /*5f60*/  LDCU.64 UR4, c[0x0][0x358] ;  /* 0x00006b00ff0477ac */ /* 0x000ea60008000a00 */
[----:B------:R-:W-:Y:S11]  /*5f70*/  ISETP.NE.AND.EX P3, PT, R77, RZ, PT, P3 ;  /* 0x000000ff4d00720c */ /* 0x000ff60003f65330 */
[----:B------:R-:W-:Y:S02]  /*5f80*/  @!UPT UIADD3 URZ, UPT, UPT, URZ, URZ, URZ ;  /* 0x000000fffffff290 */ /* 0x000fe4000fffe0ff */
[----:B------:R-:W3:Y:S01]  /*5f90*/  @P3 LDC.64 R2, c[0x0][0x8a8] ;  /* 0x00022a00ff023b82 */ /* 0x000ee20000000a00 */
[----:B-1----:R-:W-:Y:S04]  /*5fa0*/  @P3 IMAD R0, R78, UR36, RZ ;  /* 0x000000244e003c24 */ /* 0x002fe8000f8e02ff */
[----:B---3--:R-:W-:Y:S05]  /*5fb0*/  @P3 IMAD.WIDE R2, R0, 0x4, R2 ;  /* 0x0000000400023825 */ /* 0x008fea00078e0202 */
[----:B--2--5:R2:W5:Y:S02]  /*5fc0*/  @P3 LDG.E R38, desc[UR4][R2.64] ;  /* 0x0000000402263981 */ /* 0x024564000c1e1900 */
[----:B--2---:R-:W3:Y:S02]  /*5fd0*/  @!P3 LDC R38, c[0x0][0x8a0] ;  /* 0x00022800ff26bb82 */ /* 0x004ee40000000800 */
.L_x_94:
[----:B-----5:R-:W-:Y:S01]  /*5fe0*/  FSETP.NEU.AND P3, PT, R41, RZ, PT ;  /* 0x000000ff2900720b */ /* 0x020fe20003f6d000 */
[----:B------:R-:W-:Y:S01]  /*5ff0*/  IMAD.SHL.U32 R47, R80, 0x2, RZ ;  /* 0x00000002502f7824 */ /* 0x000fe200078e00ff */
[----:B------:R-:W-:Y:S01]  /*6000*/  SEL R4, RZ, 0xffffffff, P2 ;  /* 0xffffffffff047807 */ /* 0x000fe20001000000 */
[----:B------:R-:W-:Y:S01]  /*6010*/  BSSY B1, `(.L_x_95) ;  /* 0x0000044000017945 */ /* 0x000fe20003800000 */
[----:B------:R-:W-:Y:S01]  /*6020*/  @P1 LOP3.LUT P2, RZ, R81, 0xff, RZ, 0xc0, !PT ;  /* 0x000000ff51ff1812 */ /* 0x000fe2000784c0ff */
[----:B------:R-:W-:Y:S01]  /*6030*/  VIADD R98, R47, UR44 ;  /* 0x0000002c2f627c36 */ /* 0x000fe20008000000 */
[----:B------:R-:W-:Y:S01]  /*6040*/  @P1 SEL R3, RZ, 0xffffffff, P3 ;  /* 0xffffffffff031807 */ /* 0x000fe20001800000 */
[----:B------:R-:W-:Y:S01]  /*6050*/  IMAD.MOV.U32 R60, RZ, RZ, 0x1 ;  /* 0x00000001ff3c7424 */ /* 0x000fe200078e00ff */
[----:B------:R-:W-:Y:S01]  /*6060*/  LOP3.LUT R90, R90, 0x1, RZ, 0x3c, !PT ;  /* 0x000000015a5a7812 */ /* 0x000fe200078e3cff */
[----:B------:R-:W-:Y:S01]  /*6070*/  IMAD.MOV.U32 R46, RZ, RZ, RZ ;  /* 0x000000ffff2e7224 */ /* 0x000fe200078e00ff */
[----:B------:R-:W-:Y:S02]  /*6080*/  @P0 SEL R3, R4, R3, !P2 ;  /* 0x0000000304030207 */ /* 0x000fe40005000000 */
[----:B------:R-:W-:Y:S02]  /*6090*/  CS2R R74, SRZ ;  /* 0x00000000004a7805 */ /* 0x000fe4000001ff00 */
[C---:B------:R-:W-:Y:S02]  /*60a0*/  LEA R99, R36.reuse, UR44, 0x3 ;  /* 0x0000002c24637c11 */ /* 0x040fe4000f8e18ff */
[----:B------:R-:W-:Y:S02]  /*60b0*/  CS2R R72, SRZ ;  /* 0x0000000000487805 */ /* 0x000fe4000001ff00 */
[----:B------:R-:W-:Y:S02]  /*60c0*/  @P1 LOP3.LUT R3, R3, 0x1, RZ, 0xc0, !PT ;  /* 0x0000000103031812 */ /* 0x000fe400078ec0ff */
[----:B------:R-:W-:Y:S02]  /*60d0*/  CS2R R66, SRZ ;  /* 0x0000000000427805 */ /* 0x000fe4000001ff00 */
[----:B------:R-:W-:Y:S02]  /*60e0*/  SHF.L.U32 R2, R89, 0x1f, RZ ;  /* 0x0000001f59027819 */ /* 0x000fe400000006ff */
[----:B------:R-:W-:Y:S02]  /*60f0*/  CS2R R64, SRZ ;  /* 0x0000000000407805 */ /* 0x000fe4000001ff00 */
[----:B------:R-:W-:Y:S02]  /*6100*/  ISETP.NE.U32.OR P6, PT, R3, 0x1, !P1 ;  /* 0x000000010300780c */ /* 0x000fe40004fc5470 */
[----:B------:R-:W-:Y:S02]  /*6110*/  CS2R R58, SRZ ;  /* 0x00000000003a7805 */ /* 0x000fe4000001ff00 */
[----:B------:R-:W-:Y:S02]  /*6120*/  PLOP3.LUT P2, PT, PT, PT, UP1, 0x80, 0x8 ;  /* 0x000000000008781c */ /* 0x000fe40003f4f018 */
[----:B------:R-:W-:Y:S02]  /*6130*/  CS2R R56, SRZ ;  /* 0x0000000000387805 */ /* 0x000fe4000001ff00 */
[----:B------:R-:W-:Y:S02]  /*6140*/  LEA.HI R39, R36, R36, RZ, 0x1 ;  /* 0x0000002424277211 */ /* 0x000fe400078f08ff */
[----:B------:R-:W-:Y:S02]  /*6150*/  CS2R R50, SRZ ;  /* 0x0000000000327805 */ /* 0x000fe4000001ff00 */
[----:B------:R-:W-:Y:S02]  /*6160*/  LOP3.LUT P4, R86, R81, 0xff, RZ, 0xc0, !PT ;  /* 0x000000ff51567812 */ /* 0x000fe4000788c0ff */
[----:B------:R-:W-:Y:S02]  /*6170*/  CS2R R48, SRZ ;  /* 0x0000000000307805 */ /* 0x000fe4000001ff00 */
[----:B------:R-:W-:Y:S01]  /*6180*/  SEL R3, RZ, 0xffffffff, P3 ;  /* 0xffffffffff037807 */ /* 0x000fe20001800000 */
[C---:B-1----:R-:W-:Y:S01]  /*6190*/  IMAD.SHL.U32 R0, R39.reuse, 0x80, RZ ;  /* 0x0000008027007824 */ /* 0x042fe200078e00ff */
[----:B------:R-:W-:Y:S01]  /*61a0*/  LOP3.LUT R39, R39, 0xffe, RZ, 0xc0, !PT ;  /* 0x00000ffe27277812 */ /* 0x000fe200078ec0ff */
[----:B------:R-:W-:Y:S01]  /*61b0*/  VIADD R63, R98, 0x400 ;  /* 0x00000400623f7836 */ /* 0x000fe20000000000 */
[----:B------:R-:W-:Y:S01]  /*61c0*/  P2R R96, PR, RZ, 0x40 ;  /* 0x00000040ff607803 */ /* 0x000fe20000000000 */
[----:B------:R-:W-:Y:S01]  /*61d0*/  IMAD.IADD R97, R91, 0x1, R98 ;  /* 0x000000015b617824 */ /* 0x000fe200078e0262 */
[----:B------:R-:W-:Y:S01]  /*61e0*/  @P6 SHF.L.U32 R5, R90, 0x1f, RZ ;  /* 0x0000001f5a056819 */ /* 0x000fe200000006ff */
[----:B------:R-:W-:Y:S01]  /*61f0*/  IMAD.IADD R39, R36, 0x1, -R39 ;  /* 0x0000000124277824 */ /* 0x000fe200078e0a27 */
[----:B------:R-:W-:Y:S02]  /*6200*/  @P2 SEL R3, R4, R3, !P4 ;  /* 0x0000000304032207 */ /* 0x000fe40006000000 */
[----:B------:R-:W1:Y:S01]  /*6210*/  @P6 SYNCS.PHASECHK.TRANS64.TRYWAIT P1, [UR44+0x20], R5 ;  /* 0x00002005ff0065a7 */ /* 0x000e62000802112c */
[----:B------:R-:W-:Y:S02]  /*6220*/  LOP3.LUT R0, R0, 0xffffff00, RZ, 0xc0, !PT ;  /* 0xffffff0000007812 */ /* 0x000fe400078ec0ff */
[----:B------:R-:W-:Y:S03]  /*6230*/  LOP3.LUT R3, R3, 0x1, RZ, 0xc0, !PT ;  /* 0x0000000103037812 */ /* 0x000fe600078ec0ff */
[----:B------:R-:W-:Y:S01]  /*6240*/  IMAD.IADD R0, R37, 0x1, R0 ;  /* 0x0000000125007824 */ /* 0x000fe200078e0200 */
[----:B------:R-:W-:Y:S03]  /*6250*/  ISETP.NE.U32.AND P5, PT, R3, 0x1, PT ;  /* 0x000000010300780c */ /* 0x000fe60003fa5070 */
[----:B------:R-:W-:Y:S01]  /*6260*/  IMAD R39, R39, 0x100000, R0 ;  /* 0x0010000027277824 */ /* 0x000fe200078e0200 */
[----:B------:R-:W-:Y:S01]  /*6270*/  P2R R61, PR, RZ, 0x20 ;  /* 0x00000020ff3d7803 */ /* 0x000fe20000000000 */
[----:B------:R2:W4:Y:S01]  /*6280*/  SYNCS.PHASECHK.TRANS64.TRYWAIT P0, [R99+URZ+0x90], R2 ;  /* 0x00009002630075a7 */ /* 0x00052200080011ff */
[----:B-1----:R-:W-:Y:S01]  /*6290*/  @P6 SEL R60, RZ, 0x1, !P1 ;  /* 0x00000001ff3c6807 */ /* 0x002fe20004800000 */
[----:B--2---:R-:W-:Y:S06]  /*62a0*/  @!P6 BRA `(.L_x_96) ;  /* 0x000000000068e947 */ /* 0x004fec0003800000 */
[----:B------:R-:W-:Y:S01]  /*62b0*/  @P5 IMAD R0, R92, 0x2, R63 ;  /* 0x000000025c005824 */ /* 0x000fe200078e023f */
[----:B------:R-:W-:Y:S01]  /*62c0*/  ISETP.NE.AND P1, PT, R60, RZ, PT ;  /* 0x000000ff3c00720c */ /* 0x000fe20003f25270 */
[----:B------:R-:W-:Y:S01]  /*62d0*/  @P5 IMAD R4, R92, 0x2, R98 ;  /* 0x000000025c045824 */ /* 0x000fe200078e0262 */
[----:B------:R-:W-:Y:S01]  /*62e0*/  BSSY B0, `(.L_x_97) ;  /* 0x000000e000007945 */ /* 0x000fe20003800000 */
[----:B------:R-:W-:Y:S01]  /*62f0*/  IMAD.MOV.U32 R74, RZ, RZ, RZ ;  /* 0x000000ffff4a7224 */ /* 0x000fe200078e00ff */
[----:B------:R-:W-:Y:S01]  /*6300*/  CS2R R66, SRZ ;  /* 0x0000000000427805 */ /* 0x000fe2000001ff00 */
[----:B------:R-:W-:Y:S01]  /*6310*/  @P5 IMAD.IADD R5, R91, 0x1, R0 ;  /* 0x000000015b055824 */ /* 0x000fe200078e0200 */
[----:B------:R-:W-:Y:S02]  /*6320*/  CS2R R64, SRZ ;  /* 0x0000000000407805 */ /* 0x000fe4000001ff00 */
[----:B------:R-:W-:Y:S02]  /*6330*/  CS2R R72, SRZ ;  /* 0x0000000000487805 */ /* 0x000fe4000001ff00 */
[----:B------:R-:W-:Y:S02]  /*6340*/  CS2R R50, SRZ ;  /* 0x0000000000327805 */ /* 0x000fe4000001ff00 */
[----:B------:R-:W-:Y:S02]  /*6350*/  CS2R R48, SRZ ;  /* 0x0000000000307805 */ /* 0x000fe4000001ff00 */
[----:B------:R-:W-:Y:S02]  /*6360*/  CS2R R58, SRZ ;  /* 0x00000000003a7805 */ /* 0x000fe4000001ff00 */
[----:B------:R-:W-:Y:S01]  /*6370*/  CS2R R56, SRZ ;  /* 0x0000000000387805 */ /* 0x000fe2000001ff00 */
[----:B------:R-:W-:Y:S06]  /*6380*/  @P1 BRA `(.L_x_98) ;  /* 0x00000000000c1947 */ /* 0x000fec0003800000 */
[----:B------:R-:W-:Y:S04]  /*6390*/  SHF.L.U32 R3, R90, 0x1f, RZ ;  /* 0x0000001f5a037819 */ /* 0x000fe800000006ff */
[----:B------:R-:W1:Y:S02]  /*63a0*/  SYNCS.PHASECHK.TRANS64.TRYWAIT P1, [UR44+0x20], R3 ;  /* 0x00002003ff0075a7 */ /* 0x000e64000802112c */
[----:B-1----:R-:W-:Y:S05]  /*63b0*/  @!P1 BRA `(.L_x_99) ;  /* 0x0000003c00649947 */ /* 0x002fea0003800000 */
.L_x_98:
[----:B------:R-:W-:Y:S05]  /*63c0*/  BSYNC B0 ;  /* 0x0000000000007941 */ /* 0x000fea0003800000 */
.L_x_97:
[----:B------:R-:W-:Y:S01]  /*63d0*/  ISETP.NE.AND P1, PT, R61, RZ, PT ;  /* 0x000000ff3d00720c */ /* 0x000fe20003f25270 */
[----:B------:R-:W-:Y:S11]  /*63e0*/  HFMA2 R46, -RZ, RZ, 0, 5.9604644775390625e-08 ;  /* 0x00000001ff2e7431 */ /* 0x000ff600000001ff */
[----:B------:R-:W-:Y:S01]  /*63f0*/  @!UPT UIADD3 URZ, UPT, UPT, URZ, URZ, URZ ;  /* 0x000000fffffff290 */ /* 0x000fe2000fffe0ff */
[----:B------:R-:W-:Y:S05]  /*6400*/  @P1 WARPSYNC.ALL ;  /* 0x0000000000001948 */ /* 0x000fea0003800000 */
[----:B------:R2:W1:Y:S04]  /*6410*/  @P1 LDSM.16.M88.4 R64, [R4+0x400] ;  /* 0x000400000440183b */ /* 0x0004680000000200 */
[----:B------:R2:W1:Y:S04]  /*6420*/  @P1 LDSM.16.M88.4 R72, [R5] ;  /* 0x000000000548183b */ /* 0x0004680000000200 */
[----:B------:R2:W1:Y:S04]  /*6430*/  @P1 LDSM.16.M88.4 R48, [R47+UR44+0x400] ;  /* 0x0004002c2f30183b */ /* 0x0004680008000200 */
[----:B------:R2:W1:Y:S02]  /*6440*/  @P1 LDSM.16.M88.4 R56, [R97+0x400] ;  /* 0x000400006138183b */ /* 0x0004640000000200 */
.L_x_96:
[----:B------:R-:W-:Y:S05]  /*6450*/  BSYNC B1 ;  /* 0x0000000000017941 */ /* 0x000fea0003800000 */
.L_x_95:
[----:B-1----:R-:W-:Y:S04]  /*6460*/  SHF.R.U32.HI R3, RZ, 0x15, R39 ;  /* 0x00000015ff037819 */ /* 0x002fe80000011627 */
[----:B------:R-:W-:Y:S01]  /*6470*/  LOP3.LUT P1, RZ, R3, 0x3, R82, 0x48, !PT ;  /* 0x0000000303ff7812 */ /* 0x000fe20007824852 */
[----:B------:R-:W-:Y:S01]  /*6480*/  @!UPT UIADD3 URZ, UPT, UPT, URZ, URZ, URZ ;  /* 0x000000fffffff290 */ /* 0x000fe2000fffe0ff */
[----:B----4-:R-:W-:Y:S11]  /*6490*/  @P0 BRA `(.L_x_100) ;  /* 0x0000000000080947 */ /* 0x010ff60003800000 */
[----:B------:R-:W1:Y:S02]  /*64a0*/  SYNCS.PHASECHK.TRANS64.TRYWAIT P0, [R99+URZ+0x90], R2 ;  /* 0x00009002630075a7 */ /* 0x000e6400080011ff */
[----:B-1----:R-:W-:Y:S05]  /*64b0*/  @!P0 BRA `(.L_x_101) ;  /* 0x0000003c003c8947 */ /* 0x002fea0003800000 */
.L_x_100:
[----:B------:R-:W-:Y:S05]  /*64c0*/  @!P1 BRA `(.L_x_102) ;  /* 0x0000000000409947 */ /* 0x000fea0003800000 */
[----:B------:R-:W2:Y:S01]  /*64d0*/  LDCU.64 UR8, c[0x4][0x70] ;  /* 0x01000e00ff0877ac */ /* 0x000ea20008000a00 */
[----:B------:R-:W-:Y:S01]  /*64e0*/  MOV R3, 0x0 ;  /* 0x0000000000037802 */ /* 0x000fe20000000f00 */
[----:B------:R-:W-:Y:S02]  /*64f0*/  HFMA2 R12, -RZ, RZ, 0, 5.9604644775390625e-08 ;  /* 0x00000001ff0c7431 */ /* 0x000fe400000001ff */
[----:B------:R-:W-:Y:S02]  /*6500*/  IMAD.MOV.U32 R8, RZ, RZ, 0x192 ;  /* 0x00000192ff087424 */ /* 0x000fe400078e00ff */
[----:B------:R-:W-:Y:S01]  /*6510*/  IMAD.MOV.U32 R13, RZ, RZ, RZ ;  /* 0x000000ffff0d7224 */ /* 0x000fe200078e00ff */
[----:B------:R-:W4:Y:S01]  /*6520*/  LDCU.64 UR6, c[0x4][0x78] ;  /* 0x01000f00ff0677ac */ /* 0x000f220008000a00 */
[----:B-1----:R-:W1:Y:S01]  /*6530*/  LDC.64 R2, c[0x4][R3] ;  /* 0x0100000003027b82 */ /* 0x002e620000000a00 */
[----:B------:R-:W5:Y:S01]  /*6540*/  LDCU.64 UR4, c[0x4][0x10] ;  /* 0x01000200ff0477ac */ /* 0x000f620008000a00 */
[----:B--2---:R-:W-:Y:S01]  /*6550*/  MOV R5, UR9 ;  /* 0x0000000900057c02 */ /* 0x004fe20008000f00 */
[----:B------:R-:W-:Y:S01]  /*6560*/  IMAD.U32 R4, RZ, RZ, UR8 ;  /* 0x00000008ff047e24 */ /* 0x000fe2000f8e00ff */
[----:B----4-:R-:W-:Y:S01]  /*6570*/  MOV R7, UR7 ;  /* 0x0000000700077c02 */ /* 0x010fe20008000f00 */
[----:B------:R-:W-:Y:S01]  /*6580*/  IMAD.U32 R6, RZ, RZ, UR6 ;  /* 0x00000006ff067e24 */ /* 0x000fe2000f8e00ff */
[----:B-----5:R-:W-:Y:S01]  /*6590*/  MOV R11, UR5 ;  /* 0x00000005000b7c02 */ /* 0x020fe20008000f00 */
[----:B------:R-:W-:Y:S02]  /*65a0*/  IMAD.U32 R10, RZ, RZ, UR4 ;  /* 0x00000004ff0a7e24 */ /* 0x000fe4000f8e00ff */
[----:B------:R-:W-:Y:S07]  /*65b0*/  LEPC R20, `(.L_x_102) ;  /* 0x000000001014794e */ /* 0x000fee0000000000 */
[----:B-1-3--:R-:W-:Y:S05]  /*65c0*/  CALL.ABS.NOINC R2 ;  /* 0x0000000002007343 */ /* 0x00afea0003c00000 */
.L_x_102:
[----:B------:R-:W-:Y:S05]  /*65d0*/  WARPSYNC.ALL ;  /* 0x0000000000007948 */ /* 0x000fea0003800000 */
[----:B------:R-:W-:Y:S01]  /*65e0*/  R2UR UR4, R39 ;  /* 0x00000000270472ca */ /* 0x000fe200000e0000 */
[--C-:B------:R-:W-:Y:S01]  /*65f0*/  HADD2.F32 R40, -RZ, R48.reuse.H0_H0 ;  /* 0x20000030ff287230 */ /* 0x100fe20000004100 */
[----:B------:R-:W-:Y:S01]  /*6600*/  SHF.L.U32 R62, R92, 0x1, RZ ;  /* 0x000000015c3e7819 */ /* 0x000fe200000006ff */
[----:B------:R-:W-:Y:S01]  /*6610*/  HADD2.F32 R43, -RZ, R48.H1_H1 ;  /* 0x30000030ff2b7230 */ /* 0x000fe20000004100 */
[----:B------:R-:W-:Y:S01]  /*6620*/  ISETP.NE.AND P0, PT, R93, RZ, PT ;  /* 0x000000ff5d00720c */ /* 0x000fe20003f05270 */
[----:B------:R-:W-:Y:S01]  /*6630*/  HADD2.F32 R42, -RZ, R49.H0_H0 ;  /* 0x20000031ff2a7230 */ /* 0x000fe20000004100 */
[----:B------:R-:W-:Y:S01]  /*6640*/  IADD3 R100, PT, PT, R63, R62, RZ ;  /* 0x0000003e3f647210 */ /* 0x000fe20007ffe0ff */
[----:B------:R-:W-:Y:S01]  /*6650*/  HADD2.F32 R45, -RZ, R51.H0_H0 ;  /* 0x20000033ff2d7230 */ /* 0x000fe20000004100 */
[----:B------:R-:W-:Y:S02]  /*6660*/  BSSY.RECONVERGENT B0, `(.L_x_103) ;  /* 0x0000085000007945 */ /* 0x000fe40003800200 */
[----:B------:R-:W-:Y:S03]  /*6670*/  IADD3 R101, PT, PT, R91, R100, RZ ;  /* 0x000000645b657210 */ /* 0x000fe60007ffe0ff */
[----:B--2---:R-:W3:Y:S02]  /*6680*/  LDTM.16dp256bit.x8 R4, tmem[UR4] ;  /* 0x00000004000479ee */ /* 0x004ee400081a0000 */
[C---:B---3--:R-:W-:Y:S01]  /*6690*/  FMUL R0, R38.reuse, R4 ;  /* 0x0000000426007220 */ /* 0x048fe20000400000 */
[C---:B-1----:R-:W-:Y:S01]  /*66a0*/  FMUL R2, R38.reuse, R5 ;  /* 0x0000000526027220 */ /* 0x042fe20000400000 */
[C---:B------:R-:W-:Y:S01]  /*66b0*/  FMUL R3, R38.reuse, R6 ;  /* 0x0000000626037220 */ /* 0x040fe20000400000 */
[C---:B------:R-:W-:Y:S01]  /*66c0*/  FMUL R7, R38.reuse, R7 ;  /* 0x0000000726077220 */ /* 0x040fe20000400000 */
[C---:B------:R-:W-:Y:S01]  /*66d0*/  FFMA R0, R41.reuse, R40, R0 ;  /* 0x0000002829007223 */ /* 0x040fe20000000000 */
[----:B------:R-:W-:Y:S02]  /*66e0*/  HADD2.F32 R40, -RZ, R49.H1_H1 ;  /* 0x30000031ff287230 */ /* 0x000fe40000004100 */
[C---:B------:R-:W-:Y:S01]  /*66f0*/  FFMA R2, R41.reuse, R43, R2 ;  /* 0x0000002b29027223 */ /* 0x040fe20000000002 */
[C---:B------:R-:W-:Y:S01]  /*6700*/  FFMA R3, R41.reuse, R42, R3 ;  /* 0x0000002a29037223 */ /* 0x040fe20000000003 */
[--C-:B------:R-:W-:Y:S02]  /*6710*/  HADD2.F32 R43, -RZ, R50.reuse.H0_H0 ;  /* 0x20000032ff2b7230 */ /* 0x100fe40000004100 */
[----:B------:R-:W-:Y:S01]  /*6720*/  FMUL R4, R38, R8 ;  /* 0x0000000826047220 */ /* 0x000fe20000400000 */
[----:B------:R-:W-:Y:S01]  /*6730*/  HADD2.F32 R42, -RZ, R50.H1_H1 ;  /* 0x30000032ff2a7230 */ /* 0x000fe20000004100 */
[----:B------:R-:W-:Y:S01]  /*6740*/  F2FP.F16.F32.PACK_AB R52, R2, R0 ;  /* 0x000000000234723e */ /* 0x000fe200000000ff */
[C---:B------:R-:W-:Y:S01]  /*6750*/  FFMA R7, R41.reuse, R40, R7 ;  /* 0x0000002829077223 */ /* 0x040fe20000000007 */
[----:B------:R-:W-:Y:S01]  /*6760*/  FFMA R4, R41, R43, R4 ;  /* 0x0000002b29047223 */ /* 0x000fe20000000004 */
[C---:B------:R-:W-:Y:S01]  /*6770*/  FMUL R5, R38.reuse, R9 ;  /* 0x0000000926057220 */ /* 0x040fe20000400000 */
[C---:B------:R-:W-:Y:S01]  /*6780*/  FMUL R6, R38.reuse, R10 ;  /* 0x0000000a26067220 */ /* 0x040fe20000400000 */
[----:B------:R-:W-:Y:S01]  /*6790*/  HADD2.F32 R40, -RZ, R51.H1_H1 ;  /* 0x30000033ff287230 */ /* 0x000fe20000004100 */
[----:B------:R-:W-:Y:S01]  /*67a0*/  F2FP.F16.F32.PACK_AB R53, R7, R3 ;  /* 0x000000030735723e */ /* 0x000fe200000000ff */
[C---:B------:R-:W-:Y:S01]  /*67b0*/  FFMA R5, R41.reuse, R42, R5 ;  /* 0x0000002a29057223 */ /* 0x040fe20000000005 */
[----:B------:R-:W-:Y:S01]  /*67c0*/  FFMA R6, R41, R45, R6 ;  /* 0x0000002d29067223 */ /* 0x000fe20000000006 */
[C---:B------:R-:W-:Y:S01]  /*67d0*/  FMUL R11, R38.reuse, R11 ;  /* 0x0000000b260b7220 */ /* 0x040fe20000400000 */
[--C-:B------:R-:W-:Y:S02]  /*67e0*/  HADD2.F32 R43, -RZ, R56.reuse.H0_H0 ;  /* 0x20000038ff2b7230 */ /* 0x100fe40000004100 */
[C---:B------:R-:W-:Y:S01]  /*67f0*/  FMUL R8, R38.reuse, R12 ;  /* 0x0000000c26087220 */ /* 0x040fe20000400000 */
[----:B------:R-:W-:Y:S01]  /*6800*/  F2FP.F16.F32.PACK_AB R54, R5, R4 ;  /* 0x000000040536723e */ /* 0x000fe200000000ff */
[C---:B------:R-:W-:Y:S01]  /*6810*/  FFMA R11, R41.reuse, R40, R11 ;  /* 0x00000028290b7223 */ /* 0x040fe2000000000b */
[----:B------:R-:W-:Y:S02]  /*6820*/  HADD2.F32 R40, -RZ, R56.H1_H1 ;  /* 0x30000038ff287230 */ /* 0x000fe40000004100 */
[----:B------:R-:W-:Y:S01]  /*6830*/  FFMA R8, R41, R43, R8 ;  /* 0x0000002b29087223 */ /* 0x000fe20000000008 */
[C---:B------:R-:W-:Y:S01]  /*6840*/  FMUL R9, R38.reuse, R13 ;  /* 0x0000000d26097220 */ /* 0x040fe20000400000 */
[--C-:B------:R-:W-:Y:S01]  /*6850*/  HADD2.F32 R45, -RZ, R57.reuse.H0_H0 ;  /* 0x20000039ff2d7230 */ /* 0x100fe20000004100 */
[----:B------:R-:W-:Y:S01]  /*6860*/  F2FP.F16.F32.PACK_AB R55, R11, R6 ;  /* 0x000000060b37723e */ /* 0x000fe200000000ff */
[C---:B------:R-:W-:Y:S01]  /*6870*/  FMUL R10, R38.reuse, R14 ;  /* 0x0000000e260a7220 */ /* 0x040fe20000400000 */
[----:B------:R-:W-:Y:S02]  /*6880*/  HADD2.F32 R42, -RZ, R57.H1_H1 ;  /* 0x30000039ff2a7230 */ /* 0x000fe40000004100 */
[C---:B------:R-:W-:Y:S01]  /*6890*/  FFMA R9, R41.reuse, R40, R9 ;  /* 0x0000002829097223 */ /* 0x040fe20000000009 */
[C---:B------:R-:W-:Y:S01]  /*68a0*/  FMUL R15, R38.reuse, R15 ;  /* 0x0000000f260f7220 */ /* 0x040fe20000400000 */
[----:B------:R1:W-:Y:S01]  /*68b0*/  STSM.16.M88.4 [R98+0x400], R52 ;  /* 0x0004003462007844 */ /* 0x0003e20000000200 */
[----:B------:R-:W-:Y:S01]  /*68c0*/  FFMA R10, R41, R45, R10 ;  /* 0x0000002d290a7223 */ /* 0x000fe2000000000a */
[--C-:B------:R-:W-:Y:S01]  /*68d0*/  HADD2.F32 R40, -RZ, R58.reuse.H0_H0 ;  /* 0x2000003aff287230 */ /* 0x100fe20000004100 */
[----:B------:R-:W-:Y:S01]  /*68e0*/  F2FP.F16.F32.PACK_AB R68, R9, R8 ;  /* 0x000000080944723e */ /* 0x000fe200000000ff */
[----:B------:R-:W-:Y:S01]  /*68f0*/  FFMA R15, R41, R42, R15 ;  /* 0x0000002a290f7223 */ /* 0x000fe2000000000f */
[C---:B------:R-:W-:Y:S01]  /*6900*/  FMUL R12, R38.reuse, R16 ;  /* 0x00000010260c7220 */ /* 0x040fe20000400000 */
[----:B------:R-:W-:Y:S02]  /*6910*/  HADD2.F32 R42, -RZ, R58.H1_H1 ;  /* 0x3000003aff2a7230 */ /* 0x000fe40000004100 */
[C---:B------:R-:W-:Y:S01]  /*6920*/  FMUL R13, R38.reuse, R17 ;  /* 0x00000011260d7220 */ /* 0x040fe20000400000 */
[--C-:B------:R-:W-:Y:S01]  /*6930*/  HADD2.F32 R43, -RZ, R59.reuse.H0_H0 ;  /* 0x2000003bff2b7230 */ /* 0x100fe20000004100 */
[----:B------:R-:W-:Y:S01]  /*6940*/  F2FP.F16.F32.PACK_AB R69, R15, R10 ;  /* 0x0000000a0f45723e */ /* 0x000fe200000000ff */
[C---:B------:R-:W-:Y:S01]  /*6950*/  FFMA R12, R41.reuse, R40, R12 ;  /* 0x00000028290c7223 */ /* 0x040fe2000000000c */
[----:B------:R-:W-:Y:S01]  /*6960*/  FFMA R13, R41, R42, R13 ;  /* 0x0000002a290d7223 */ /* 0x000fe2000000000d */
[C---:B------:R-:W-:Y:S01]  /*6970*/  FMUL R14, R38.reuse, R18 ;  /* 0x00000012260e7220 */ /* 0x040fe20000400000 */
[----:B------:R-:W-:Y:S02]  /*6980*/  HADD2.F32 R40, -RZ, R59.H1_H1 ;  /* 0x3000003bff287230 */ /* 0x000fe40000004100 */
[C---:B------:R-:W-:Y:S01]  /*6990*/  FMUL R19, R38.reuse, R19 ;  /* 0x0000001326137220 */ /* 0x040fe20000400000 */
[C---:B------:R-:W-:Y:S01]  /*69a0*/  FMUL R16, R38.reuse, R20 ;  /* 0x0000001426107220 */ /* 0x040fe20000400000 */
[----:B------:R-:W-:Y:S01]  /*69b0*/  F2FP.F16.F32.PACK_AB R70, R13, R12 ;  /* 0x0000000c0d46723e */ /* 0x000fe200000000ff */
[C---:B------:R-:W-:Y:S01]  /*69c0*/  FFMA R14, R41.reuse, R43, R14 ;  /* 0x0000002b290e7223 */ /* 0x040fe2000000000e */
[--C-:B------:R-:W-:Y:S02]  /*69d0*/  HADD2.F32 R43, -RZ, R64.reuse.H0_H0 ;  /* 0x20000040ff2b7230 */ /* 0x100fe40000004100 */
[C---:B------:R-:W-:Y:S01]  /*69e0*/  FFMA R19, R41.reuse, R40, R19 ;  /* 0x0000002829137223 */ /* 0x040fe20000000013 */
[----:B------:R-:W-:Y:S02]  /*69f0*/  HADD2.F32 R42, -RZ, R64.H1_H1 ;  /* 0x30000040ff2a7230 */ /* 0x000fe40000004100 */
[C---:B------:R-:W-:Y:S01]  /*6a00*/  FMUL R17, R38.reuse, R21 ;  /* 0x0000001526117220 */ /* 0x040fe20000400000 */
[--C-:B------:R-:W-:Y:S02]  /*6a10*/  HADD2.F32 R45, -RZ, R65.reuse.H0_H0 ;  /* 0x20000041ff2d7230 */ /* 0x100fe40000004100 */
[----:B------:R-:W-:Y:S01]  /*6a20*/  FFMA R16, R41, R43, R16 ;  /* 0x0000002b29107223 */ /* 0x000fe20000000010 */
[----:B------:R-:W-:Y:S01]  /*6a30*/  F2FP.F16.F32.PACK_AB R71, R19, R14 ;  /* 0x0000000e1347723e */ /* 0x000fe200000000ff */
[----:B------:R-:W-:Y:S01]  /*6a40*/  FFMA R17, R41, R42, R17 ;  /* 0x0000002a29117223 */ /* 0x000fe20000000011 */
[C---:B------:R-:W-:Y:S01]  /*6a50*/  FMUL R18, R38.reuse, R22 ;  /* 0x0000001626127220 */ /* 0x040fe20000400000 */
[----:B------:R-:W-:Y:S02]  /*6a60*/  HADD2.F32 R40, -RZ, R65.H1_H1 ;  /* 0x30000041ff287230 */ /* 0x000fe40000004100 */
[C---:B------:R-:W-:Y:S01]  /*6a70*/  FMUL R23, R38.reuse, R23 ;  /* 0x0000001726177220 */ /* 0x040fe20000400000 */
[----:B------:R1:W-:Y:S01]  /*6a80*/  STSM.16.M88.4 [R97+0x400], R68 ;  /* 0x0004004461007844 */ /* 0x0003e20000000200 */
[----:B------:R-:W-:Y:S01]  /*6a90*/  F2FP.F16.F32.PACK_AB R104, R17, R16 ;  /* 0x000000101168723e */ /* 0x000fe200000000ff */
[C---:B------:R-:W-:Y:S01]  /*6aa0*/  FFMA R18, R41.reuse, R45, R18 ;  /* 0x0000002d29127223 */ /* 0x040fe20000000012 */
[----:B------:R-:W-:Y:S01]  /*6ab0*/  FFMA R23, R41, R40, R23 ;  /* 0x0000002829177223 */ /* 0x000fe20000000017 */
[--C-:B------:R-:W-:Y:S02]  /*6ac0*/  HADD2.F32 R43, -RZ, R66.reuse.H0_H0 ;  /* 0x20000042ff2b7230 */ /* 0x100fe40000004100 */
[C---:B------:R-:W-:Y:S01]  /*6ad0*/  FMUL R20, R38.reuse, R24 ;  /* 0x0000001826147220 */ /* 0x040fe20000400000 */
[----:B------:R-:W-:Y:S02]  /*6ae0*/  HADD2.F32 R40, -RZ, R66.H1_H1 ;  /* 0x30000042ff287230 */ /* 0x000fe40000004100 */
[C---:B------:R-:W-:Y:S01]  /*6af0*/  FMUL R21, R38.reuse, R25 ;  /* 0x0000001926157220 */ /* 0x040fe20000400000 */
[--C-:B------:R-:W-:Y:S01]  /*6b00*/  HADD2.F32 R45, -RZ, R67.reuse.H0_H0 ;  /* 0x20000043ff2d7230 */ /* 0x100fe20000004100 */
[----:B------:R-:W-:Y:S01]  /*6b10*/  F2FP.F16.F32.PACK_AB R105, R23, R18 ;  /* 0x000000121769723e */ /* 0x000fe200000000ff */
[C---:B------:R-:W-:Y:S01]  /*6b20*/  FFMA R20, R41.reuse, R43, R20 ;  /* 0x0000002b29147223 */ /* 0x040fe20000000014 */
[C---:B------:R-:W-:Y:S01]  /*6b30*/  FFMA R21, R41.reuse, R40, R21 ;  /* 0x0000002829157223 */ /* 0x040fe20000000015 */
[C---:B------:R-:W-:Y:S01]  /*6b40*/  FMUL R22, R38.reuse, R26 ;  /* 0x0000001a26167220 */ /* 0x040fe20000400000 */
[----:B------:R-:W-:Y:S02]  /*6b50*/  HADD2.F32 R42, -RZ, R67.H1_H1 ;  /* 0x30000043ff2a7230 */ /* 0x000fe40000004100 */
[C---:B------:R-:W-:Y:S01]  /*6b60*/  FMUL R27, R38.reuse, R27 ;  /* 0x0000001b261b7220 */ /* 0x040fe20000400000 */
[--C-:B------:R-:W-:Y:S02]  /*6b70*/  HADD2.F32 R40, -RZ, R72.reuse.H0_H0 ;  /* 0x20000048ff287230 */ /* 0x100fe40000004100 */
[C---:B------:R-:W-:Y:S01]  /*6b80*/  FFMA R22, R41.reuse, R45, R22 ;  /* 0x0000002d29167223 */ /* 0x040fe20000000016 */
[C---:B------:R-:W-:Y:S01]  /*6b90*/  FMUL R24, R38.reuse, R28 ;  /* 0x0000001c26187220 */ /* 0x040fe20000400000 */
[C---:B------:R-:W-:Y:S01]  /*6ba0*/  FFMA R27, R41.reuse, R42, R27 ;  /* 0x0000002a291b7223 */ /* 0x040fe2000000001b */
[----:B------:R-:W-:Y:S02]  /*6bb0*/  HADD2.F32 R42, -RZ, R72.H1_H1 ;  /* 0x30000048ff2a7230 */ /* 0x000fe40000004100 */
[C---:B------:R-:W-:Y:S01]  /*6bc0*/  FMUL R25, R38.reuse, R29 ;  /* 0x0000001d26197220 */ /* 0x040fe20000400000 */
[--C-:B------:R-:W-:Y:S02]  /*6bd0*/  HADD2.F32 R43, -RZ, R73.reuse.H0_H0 ;  /* 0x20000049ff2b7230 */ /* 0x100fe40000004100 */
[C---:B------:R-:W-:Y:S01]  /*6be0*/  FMUL R26, R38.reuse, R30 ;  /* 0x0000001e261a7220 */ /* 0x040fe20000400000 */
[C---:B------:R-:W-:Y:S01]  /*6bf0*/  FFMA R24, R41.reuse, R40, R24 ;  /* 0x0000002829187223 */ /* 0x040fe20000000018 */
[----:B------:R-:W-:Y:S02]  /*6c00*/  HADD2.F32 R40, -RZ, R73.H1_H1 ;  /* 0x30000049ff287230 */ /* 0x000fe40000004100 */
[C---:B------:R-:W-:Y:S01]  /*6c10*/  FFMA R25, R41.reuse, R42, R25 ;  /* 0x0000002a29197223 */ /* 0x040fe20000000019 */
[C---:B------:R-:W-:Y:S01]  /*6c20*/  FMUL R31, R38.reuse, R31 ;  /* 0x0000001f261f7220 */ /* 0x040fe20000400000 */
[C---:B------:R-:W-:Y:S01]  /*6c30*/  FFMA R26, R41.reuse, R43, R26 ;  /* 0x0000002b291a7223 */ /* 0x040fe2000000001a */
[--C-:B------:R-:W-:Y:S02]  /*6c40*/  HADD2.F32 R43, -RZ, R74.reuse.H0_H0 ;  /* 0x2000004aff2b7230 */ /* 0x100fe40000004100 */
[C---:B------:R-:W-:Y:S01]  /*6c50*/  FMUL R28, R38.reuse, R32 ;  /* 0x00000020261c7220 */ /* 0x040fe20000400000 */
[----:B------:R-:W-:Y:S02]  /*6c60*/  HADD2.F32 R42, -RZ, R74.H1_H1 ;  /* 0x3000004aff2a7230 */ /* 0x000fe40000004100 */
[C---:B------:R-:W-:Y:S01]  /*6c70*/  FFMA R31, R41.reuse, R40, R31 ;  /* 0x00000028291f7223 */ /* 0x040fe2000000001f */
[C---:B------:R-:W-:Y:S01]  /*6c80*/  FMUL R29, R38.reuse, R33 ;  /* 0x00000021261d7220 */ /* 0x040fe20000400000 */
[--C-:B------:R-:W-:Y:S02]  /*6c90*/  HADD2.F32 R45, -RZ, R75.reuse.H0_H0 ;  /* 0x2000004bff2d7230 */ /* 0x100fe40000004100 */
[C---:B------:R-:W-:Y:S01]  /*6ca0*/  FMUL R30, R38.reuse, R34 ;  /* 0x00000022261e7220 */ /* 0x040fe20000400000 */
[----:B------:R-:W-:Y:S02]  /*6cb0*/  HADD2.F32 R40, -RZ, R75.H1_H1 ;  /* 0x3000004bff287230 */ /* 0x000fe40000004100 */
[----:B------:R-:W-:Y:S01]  /*6cc0*/  FMUL R35, R38, R35 ;  /* 0x0000002326237220 */ /* 0x000fe20000400000 */
[C---:B------:R-:W-:Y:S01]  /*6cd0*/  FFMA R28, R41.reuse, R43, R28 ;  /* 0x0000002b291c7223 */ /* 0x040fe2000000001c */
[C---:B------:R-:W-:Y:S01]  /*6ce0*/  FFMA R29, R41.reuse, R42, R29 ;  /* 0x0000002a291d7223 */ /* 0x040fe2000000001d */
[C---:B------:R-:W-:Y:S01]  /*6cf0*/  FFMA R30, R41.reuse, R45, R30 ;  /* 0x0000002d291e7223 */ /* 0x040fe2000000001e */
[----:B------:R-:W-:Y:S01]  /*6d00*/  FFMA R35, R41, R40, R35 ;  /* 0x0000002829237223 */ /* 0x000fe20000000023 */
[----:B------:R-:W-:Y:S02]  /*6d10*/  F2FP.F16.F32.PACK_AB R106, R21, R20 ;  /* 0x00000014156a723e */ /* 0x000fe400000000ff */
[----:B------:R-:W-:Y:S02]  /*6d20*/  F2FP.F16.F32.PACK_AB R107, R27, R22 ;  /* 0x000000161b6b723e */ /* 0x000fe400000000ff */
[----:B------:R-:W-:Y:S02]  /*6d30*/  F2FP.F16.F32.PACK_AB R108, R25, R24 ;  /* 0x00000018196c723e */ /* 0x000fe400000000ff */
[----:B------:R-:W-:Y:S01]  /*6d40*/  F2FP.F16.F32.PACK_AB R109, R31, R26 ;  /* 0x0000001a1f6d723e */ /* 0x000fe200000000ff */
[----:B------:R1:W-:Y:S01]  /*6d50*/  STSM.16.M88.4 [R100], R104 ;  /* 0x0000006864007844 */ /* 0x0003e20000000200 */
[----:B------:R-:W-:Y:S02]  /*6d60*/  F2FP.F16.F32.PACK_AB R110, R29, R28 ;  /* 0x0000001c1d6e723e */ /* 0x000fe400000000ff */
[----:B------:R-:W-:Y:S05]  /*6d70*/  F2FP.F16.F32.PACK_AB R111, R35, R30 ;  /* 0x0000001e236f723e */ /* 0x000fea00000000ff */
[----:B------:R1:W-:Y:S01]  /*6d80*/  STSM.16.M88.4 [R101], R108 ;  /* 0x0000006c65007844 */ /* 0x0003e20000000200 */
[----:B------:R-:W-:Y:S01]  /*6d90*/  @!PT LDS RZ, [RZ] ;  /* 0x00000000fffff984 */ /* 0x000fe20000000800 */
[----:B------:R-:W-:Y:S01]  /*6da0*/  @!PT LDS RZ, [RZ] ;  /* 0x00000000fffff984 */ /* 0x000fe20000000800 */
[----:B------:R-:W-:Y:S01]  /*6db0*/  @!PT LDS RZ, [RZ] ;  /* 0x00000000fffff984 */ /* 0x000fe20000000800 */
[----:B------:R-:W-:Y:S01]  /*6dc0*/  @!PT LDS RZ, [RZ] ;  /* 0x00000000fffff984 */ /* 0x000fe20000000800 */
[----:B------:R2:W-:Y:S07]  /*6dd0*/  MEMBAR.ALL.CTA ;  /* 0x0000000000007992 */ /* 0x0005ee0000008000 */
[----:B--2---:R-:W2:Y:S02]  /*6de0*/  FENCE.VIEW.ASYNC.S ;  /* 0x00000000000073c6 */ /* 0x004ea40000000000 */
[----:B--2---:R-:W-:Y:S06]  /*6df0*/  BAR.SYNC.DEFER_BLOCKING 0x1, 0x80 ;  /* 0x0042000000007b1d */ /* 0x004fec0000010000 */
[----:B------:R-:W-:Y:S05]  /*6e00*/  @P0 BRA `(.L_x_104) ;  /* 0x0000000000280947 */ /* 0x000fea0003800000 */
[----:B------:R-:W2:Y:S01]  /*6e10*/  LDCU.64 UR6, c[0x0][0x348] ;  /* 0x00006900ff0677ac */ /* 0x000ea20008000a00 */
[----:B------:R-:W-:Y:S01]  /*6e20*/  UIADD3 UR4, UPT, UPT, UR44, 0x400, URZ ;  /* 0x000004002c047890 */ /* 0x000fe2000fffe0ff */
[----:B------:R-:W-:Y:S05]  /*6e30*/  UMOV UR51, UR36 ;  /* 0x0000002400337c82 */ /* 0x000fea0008000000 */
[----:B------:R-:W-:Y:S04]  /*6e40*/  MOV R85, UR4 ;  /* 0x0000000400557c02 */ /* 0x000fe80008000f00 */
[----:B------:R-:W-:Y:S01]  /*6e50*/  R2UR UR48, R85 ;  /* 0x00000000553072ca */ /* 0x000fe200000e0000 */
[----:B--2---:R-:W-:Y:S04]  /*6e60*/  UIADD3 UR4, UP0, UPT, UR6, 0x680, URZ ;  /* 0x0000068006047890 */ /* 0x004fe8000ff1e0ff */
[----:B------:R-:W-:Y:S09]  /*6e70*/  UIADD3.X UR5, UPT, UPT, URZ, UR7, URZ, UP0, !UPT ;  /* 0x00000007ff057290 */ /* 0x000ff200087fe4ff */
[----:B------:R2:W-:Y:S01]  /*6e80*/  UTMASTG.3D [UR48], [UR4] ;  /* 0x00000030040073b5 */ /* 0x0005e20008010000 */
[----:B------:R0:W-:Y:S01]  /*6e90*/  UTMACMDFLUSH ;  /* 0x00000000000079b7 */ /* 0x0001e20000000000 */
[----:B--2---:R-:W-:Y:S04]  /*6ea0*/  DEPBAR.LE SB0, 0x1 ;  /* 0x000080400000791a */ /* 0x004fe80000000000 */
.L_x_104:
[----:B------:R-:W-:Y:S05]  /*6eb0*/  BSYNC.RECONVERGENT B0 ;  /* 0x0000000000007941 */ /* 0x000fea0003800200 */
.L_x_103:
[----:B------:R-:W-:Y:S01]  /*6ec0*/  BAR.SYNC.DEFER_BLOCKING 0x1, 0x80 ;  /* 0x0042000000007b1d */ /* 0x000fe20000010000 */
[----:B------:R-:W-:Y:S01]  /*6ed0*/  ISETP.NE.AND P1, PT, R96, RZ, PT ;  /* 0x000000ff6000720c */ /* 0x000fe20003f25270 */
[----:B------:R-:W-:Y:S01]  /*6ee0*/  UISETP.NE.AND UP0, UPT, UR52, URZ, UPT ;  /* 0x000000ff3400728c */ /* 0x000fe2000bf05270 */
[----:B------:R-:W-:Y:S11]  /*6ef0*/  LEA R3, R46, UR44, 0x3 ;  /* 0x0000002c2e037c11 */ /* 0x000ff6000f8e18ff */
[----:B------:R-:W-:Y:S01]  /*6f00*/  @P1 SHF.L.U32 R2, R90, 0x1f, RZ ;  /* 0x0000001f5a021819 */ /* 0x000fe200000006ff */
[----:B------:R-:W-:Y:S06]  /*6f10*/  BRA.U !UP0, `(.L_x_105) ;  /* 0x0000000108247547 */ /* 0x000fec000b800000 */
[----:B------:R-:W-:Y:S01]  /*6f20*/  IMAD.U32 R5, RZ, RZ, UR46 ;  /* 0x0000002eff057e24 */ /* 0x000fe2000f8e00ff */
[----:B------:R-:W-:Y:S01]  /*6f30*/  MOV R0, UR47 ;  /* 0x0000002f00007c02 */ /* 0x000fe20008000f00 */
[----:B------:R-:W-:Y:S03]  /*6f40*/  UIADD3 UR4, UPT, UPT, UR46, 0x1, URZ ;  /* 0x000000012e047890 */ /* 0x000fe6000fffe0ff */
[----:B------:R-:W-:Y:S01]  /*6f50*/  @P1 LEA R5, R5, UR44, 0x3 ;  /* 0x0000002c05051c11 */ /* 0x000fe2000f8e18ff */
[----:B------:R-:W-:Y:S04]  /*6f60*/  UISETP.NE.AND UP0, UPT, UR4, 0x4, UPT ;  /* 0x000000040400788c */ /* 0x000fe8000bf05270 */
[----:B------:R-:W-:Y:S01]  /*6f70*/  @P1 VIADD R5, R5, 0x40 ;  /* 0x0000004005051836 */ /* 0x000fe20000000000 */
[----:B------:R-:W-:Y:S04]  /*6f80*/  USEL UR46, UR4, URZ, UP0 ;  /* 0x000000ff042e7287 */ /* 0x000fe80008000000 */
[----:B------:R-:W-:Y:S04]  /*6f90*/  @P1 PRMT R0, R0, 0x654, R5 ;  /* 0x0000065400001816 */ /* 0x000fe80000000005 */
[----:B------:R2:W-:Y:S04]  /*6fa0*/  @P1 SYNCS.ARRIVE.TRANS64.RED.A1T0 RZ, [R0+URZ], RZ ;  /* 0x000000ff00ff19a7 */ /* 0x0005e800081004ff */
.L_x_105:
[----:B------:R-:W3:Y:S01]  /*6fb0*/  @P1 SYNCS.PHASECHK.TRANS64.TRYWAIT P0, [R3+URZ+0x20], R2 ;  /* 0x00002002030015a7 */ /* 0x000ee200080011ff */
[----:B------:R-:W-:Y:S01]  /*6fc0*/  BSSY B1, `(.L_x_106) ;  /* 0x0000017000017945 */ /* 0x000fe20003800000 */
[----:B---3--:R-:W-:Y:S03]  /*6fd0*/  @P1 SEL R60, RZ, 0x1, !P0 ;  /* 0x00000001ff3c1807 */ /* 0x008fe60004000000 */
[----:B------:R-:W-:Y:S05]  /*6fe0*/  @!P1 BRA `(.L_x_107) ;  /* 0x0000000000509947 */ /* 0x000fea0003800000 */
[----:B------:R-:W-:Y:S01]  /*6ff0*/  ISETP.NE.AND P1, PT, R61, RZ, PT ;  /* 0x000000ff3d00720c */ /* 0x000fe20003f25270 */
[----:B------:R-:W-:Y:S01]  /*7000*/  BSSY B0, `(.L_x_108) ;  /* 0x000000a000007945 */ /* 0x000fe20003800000 */
[----:B------:R-:W-:Y:S11]  /*7010*/  ISETP.NE.AND P0, PT, R60, RZ, PT ;  /* 0x000000ff3c00720c */ /* 0x000ff60003f05270 */
[----:B------:R-:W-:Y:S04]  /*7020*/  @P1 IMAD R5, R46, 0x2000, R47 ;  /* 0x000020002e051824 */ /* 0x000fe800078e022f */
[----:B------:R-:W-:Y:S05]  /*7030*/  @P1 VIADD R4, R5, UR44 ;  /* 0x0000002c05041c36 */ /* 0x000fea0008000000 */
[----:B------:R-:W-:Y:S01]  /*7040*/  @P1 IADD3 R2, PT, PT, R62, R4, RZ ;  /* 0x000000043e021210 */ /* 0x000fe20007ffe0ff */
[----:B------:R-:W-:Y:S01]  /*7050*/  @P1 IMAD.IADD R4, R91, 0x1, R4 ;  /* 0x000000015b041824 */ /* 0x000fe200078e0204 */
[----:B------:R-:W-:Y:S06]  /*7060*/  @P0 BRA `(.L_x_109) ;  /* 0x00000000000c0947 */ /* 0x000fec0003800000 */
[----:B--2---:R-:W-:Y:S04]  /*7070*/  SHF.L.U32 R0, R90, 0x1f, RZ ;  /* 0x0000001f5a007819 */ /* 0x004fe800000006ff */
[----:B------:R-:W2:Y:S02]  /*7080*/  SYNCS.PHASECHK.TRANS64.TRYWAIT P0, [R3+URZ+0x20], R0 ;  /* 0x00002000030075a7 */ /* 0x000ea400080011ff */
[----:B--2---:R-:W-:Y:S05]  /*7090*/  @!P0 BRA `(.L_x_110) ;  /* 0x0000003000588947 */ /* 0x004fea0003800000 */
.L_x_109:
[----:B------:R-:W-:Y:S05]  /*70a0*/  BSYNC B0 ;  /* 0x0000000000007941 */ /* 0x000fea0003800000 */
.L_x_108:
[----:B------:R-:W-:Y:S02]  /*70b0*/  ISETP.NE.AND P0, PT, R61, RZ, PT ;  /* 0x000000ff3d00720c */ /* 0x000fe40003f05270 */
[----:B------:R-:W-:Y:S11]  /*70c0*/  IADD3 R46, PT, PT, R46, 0x1, RZ ;  /* 0x000000012e2e7810 */ /* 0x000ff60007ffe0ff */
[----:B--2---:R-:W-:Y:S01]  /*70d0*/  @P0 IMAD.IADD R0, R91, 0x1, R2 ;  /* 0x000000015b000824 */ /* 0x004fe200078e0202 */
[----:B------:R-:W-:Y:S05]  /*70e0*/  @P0 WARPSYNC.ALL ;  /* 0x0000000000000948 */ /* 0x000fea0003800000 */
[----:B------:R3:W4:Y:S04]  /*70f0*/  @P0 LDSM.16.M88.4 R48, [R5+UR44+0x400] ;  /* 0x0004002c0530083b */ /* 0x0007280008000200 */
[----:B------:R3:W2:Y:S04]  /*7100*/  @P0 LDSM.16.M88.4 R56, [R4+0x400] ;  /* 0x000400000438083b */ /* 0x0006a80000000200 */
[----:B------:R3:W1:Y:S04]  /*7110*/  @P0 LDSM.16.M88.4 R64, [R2+0x400] ;  /* 0x000400000240083b */ /* 0x0006680000000200 */
[----:B------:R3:W1:Y:S02]  /*7120*/  @P0 LDSM.16.M88.4 R72, [R0+0x400] ;  /* 0x000400000048083b */ /* 0x0006640000000200 */
.L_x_107:
[----:B------:R-:W-:Y:S05]  /*7130*/  BSYNC B1 ;  /* 0x0000000000017941 */ /* 0x000fea0003800000 */
.L_x_106:
[----:B------:R-:W-:Y:S05]  /*7140*/  VIADD R3, R39, 0x40 ;  /* 0x0000004027037836 */ /* 0x000fea0000000000 */
[----:B------:R-:W-:Y:S04]  /*7150*/  SHF.R.U32.HI R3, RZ, 0x15, R3 ;  /* 0x00000015ff037819 */ /* 0x000fe80000011603 */
[----:B------:R-:W-:Y:S11]  /*7160*/  LOP3.LUT P0, RZ, R3, 0x3, R82, 0x48, !PT ;  /* 0x0000000303ff7812 */ /* 0x000ff60007804852 */
[----:B------:R-:W-:Y:S02]  /*7170*/  @!UPT UIADD3 URZ, UPT, UPT, URZ, URZ, URZ ;  /* 0x000000fffffff290 */ /* 0x000fe4000fffe0ff */
[----:B------:R-:W-:Y:S05]  /*7180*/  @!P0 BRA `(.L_x_111) ;  /* 0x0000000000408947 */ /* 0x000fea0003800000 */
[----:B------:R-:W5:Y:S01]  /*7190*/  LDCU.64 UR8, c[0x4][0x70] ;  /* 0x01000e00ff0877ac */ /* 0x000f620008000a00 */
[----:B------:R-:W-:Y:S01]  /*71a0*/  MOV R3, 0x0 ;  /* 0x0000000000037802 */ /* 0x000fe20000000f00 */
[----:B------:R-:W-:Y:S02]  /*71b0*/  HFMA2 R12, -RZ, RZ, 0, 5.9604644775390625e-08 ;  /* 0x00000001ff0c7431 */ /* 0x000fe400000001ff */
[----:B------:R-:W-:Y:S02]  /*71c0*/  IMAD.MOV.U32 R8, RZ, RZ, 0x192 ;  /* 0x00000192ff087424 */ /* 0x000fe400078e00ff */
[----:B------:R-:W-:Y:S01]  /*71d0*/  IMAD.MOV.U32 R13, RZ, RZ, RZ ;  /* 0x000000ffff0d7224 */ /* 0x000fe200078e00ff */
[----:B------:R-:W2:Y:S01]  /*71e0*/  LDCU.64 UR6, c[0x4][0x78] ;  /* 0x01000f00ff0677ac */ /* 0x000ea20008000a00 */
[----:B---3--:R-:W3:Y:S01]  /*71f0*/  LDC.64 R2, c[0x4][R3] ;  /* 0x0100000003027b82 */ /* 0x008ee20000000a00 */
[----:B------:R-:W4:Y:S01]  /*7200*/  LDCU.64 UR4, c[0x4][0x10] ;  /* 0x01000200ff0477ac */ /* 0x000f220008000a00 */
[----:B-----5:R-:W-:Y:S01]  /*7210*/  MOV R5, UR9 ;  /* 0x0000000900057c02 */ /* 0x020fe20008000f00 */
[----:B------:R-:W-:Y:S01]  /*7220*/  IMAD.U32 R4, RZ, RZ, UR8 ;  /* 0x00000008ff047e24 */ /* 0x000fe2000f8e00ff */
[----:B--2---:R-:W-:Y:S01]  /*7230*/  MOV R7, UR7 ;  /* 0x0000000700077c02 */ /* 0x004fe20008000f00 */
[----:B------:R-:W-:Y:S01]  /*7240*/  IMAD.U32 R6, RZ, RZ, UR6 ;  /* 0x00000006ff067e24 */ /* 0x000fe2000f8e00ff */
[----:B----4-:R-:W-:Y:S01]  /*7250*/  MOV R11, UR5 ;  /* 0x00000005000b7c02 */ /* 0x010fe20008000f00 */
[----:B------:R-:W-:Y:S02]  /*7260*/  IMAD.U32 R10, RZ, RZ, UR4 ;  /* 0x00000004ff0a7e24 */ /* 0x000fe4000f8e00ff */
[----:B------:R-:W-:Y:S07]  /*7270*/  LEPC R20, `(.L_x_111) ;  /* 0x000000001014794e */ /* 0x000fee0000000000 */
[----:B-1-3--:R-:W-:Y:S05]  /*7280*/  CALL.ABS.NOINC R2 ;  /* 0x0000000002007343 */ /* 0x00afea0003c00000 */
.L_x_111:
[----:B------:R-:W-:Y:S05]  /*7290*/  WARPSYNC.ALL ;  /* 0x0000000000007948 */ /* 0x000fea0003800000 */
[----:B------:R-:W-:Y:S01]  /*72a0*/  R2UR UR4, R39 ;  /* 0x00000000270472ca */ /* 0x000fe200000e0000 */
[--C-:B----4-:R-:W-:Y:S01]  /*72b0*/  HADD2.F32 R40, -RZ, R48.reuse.H0_H0 ;  /* 0x20000030ff287230 */ /* 0x110fe20000004100 */
[----:B------:R-:W-:Y:S01]  /*72c0*/  ISETP.NE.AND P6, PT, R96, RZ, PT ;  /* 0x000000ff6000720c */ /* 0x000fe20003fc5270 */
[----:B------:R-:W-:Y:S01]  /*72d0*/  HADD2.F32 R43, -RZ, R48.H1_H1 ;  /* 0x30000030ff2b7230 */ /* 0x000fe20000004100 */
[----:B-1----:R-:W-:Y:S01]  /*72e0*/  MOV R52, UR46 ;  /* 0x0000002e00347c02 */ /* 0x002fe20008000f00 */
[----:B------:R-:W-:Y:S01]  /*72f0*/  HADD2.F32 R42, -RZ, R49.H1_H1 ;  /* 0x30000031ff2a7230 */ /* 0x000fe20000004100 */
[----:B------:R-:W-:Y:S01]  /*7300*/  MOV R63, UR47 ;  /* 0x0000002f003f7c02 */ /* 0x000fe20008000f00 */
[----:B------:R-:W-:Y:S01]  /*7310*/  HADD2.F32 R45, -RZ, R51.H0_H0 ;  /* 0x20000033ff2d7230 */ /* 0x000fe20000004100 */
[----:B------:R-:W-:Y:S01]  /*7320*/  ISETP.NE.AND P0, PT, R93, RZ, PT ;  /* 0x000000ff5d00720c */ /* 0x000fe20003f05270 */
[----:B------:R-:W-:Y:S01]  /*7330*/  HADD2.F32 R44, -RZ, R75.H1_H1 ;  /* 0x3000004bff2c7230 */ /* 0x000fe20000004100 */
[----:B------:R-:W-:Y:S01]  /*7340*/  BSSY.RECONVERGENT B0, `(.L_x_112) ;  /* 0x0000088000007945 */ /* 0x000fe20003800200 */
[----:B------:R-:W-:Y:S02]  /*7350*/  LEA R102, R46, UR44, 0x3 ;  /* 0x0000002c2e667c11 */ /* 0x000fe4000f8e18ff */
[----:B---3--:R-:W2:Y:S02]  /*7360*/  LDTM.16dp256bit.x8 R4, tmem[UR4+0x40] ;  /* 0x00004004000479ee */ /* 0x008ea400081a0000 */
[----:B------:R-:W-:Y:S02]  /*7370*/  @P6 LEA R52, R52, UR44, 0x3 ;  /* 0x0000002c34346c11 */ /* 0x000fe4000f8e18ff */
[----:B------:R-:W-:Y:S02]  /*7380*/  @P6 SHF.L.U32 R103, R90, 0x1f, RZ ;  /* 0x0000001f5a676819 */ /* 0x000fe400000006ff */
[----:B------:R-:W-:Y:S04]  /*7390*/  @P6 IADD3 R52, PT, PT, R52, 0x40, RZ ;  /* 0x0000004034346810 */ /* 0x000fe80007ffe0ff */
[----:B------:R-:W-:Y:S01]  /*73a0*/  @P6 PRMT R63, R63, 0x654, R52 ;  /* 0x000006543f3f6816 */ /* 0x000fe20000000034 */
[C---:B--2---:R-:W-:Y:S01]  /*73b0*/  FMUL R0, R38.reuse, R4 ;  /* 0x0000000426007220 */ /* 0x044fe20000400000 */
[C---:B------:R-:W-:Y:S01]  /*73c0*/  FMUL R2, R38.reuse, R5 ;  /* 0x0000000526027220 */ /* 0x040fe20000400000 */
[C---:B------:R-:W-:Y:S01]  /*73d0*/  FMUL R3, R38.reuse, R6 ;  /* 0x0000000626037220 */ /* 0x040fe20000400000 */
[C---:B------:R-:W-:Y:S01]  /*73e0*/  FMUL R7, R38.reuse, R7 ;  /* 0x0000000726077220 */ /* 0x040fe20000400000 */
[C---:B------:R-:W-:Y:S01]  /*73f0*/  FFMA R0, R41.reuse, R40, R0 ;  /* 0x0000002829007223 */ /* 0x040fe20000000000 */
[----:B------:R-:W-:Y:S02]  /*7400*/  HADD2.F32 R40, -RZ, R49.H0_H0 ;  /* 0x20000031ff287230 */ /* 0x000fe40000004100 */
[C---:B------:R-:W-:Y:S01]  /*7410*/  FFMA R2, R41.reuse, R43, R2 ;  /* 0x0000002b29027223 */ /* 0x040fe20000000002 */
[--C-:B------:R-:W-:Y:S02]  /*7420*/  HADD2.F32 R43, -RZ, R50.reuse.H0_H0 ;  /* 0x20000032ff2b7230 */ /* 0x100fe40000004100 */
[C---:B------:R-:W-:Y:S01]  /*7430*/  FMUL R4, R38.reuse, R8 ;  /* 0x0000000826047220 */ /* 0x040fe20000400000 */
[----:B------:R-:W-:Y:S01]  /*7440*/  FMUL R5, R38, R9 ;  /* 0x0000000926057220 */ /* 0x000fe20000400000 */
[C---:B------:R-:W-:Y:S01]  /*7450*/  FFMA R3, R41.reuse, R40, R3 ;  /* 0x0000002829037223 */ /* 0x040fe20000000003 */
[----:B------:R-:W-:Y:S01]  /*7460*/  HADD2.F32 R40, -RZ, R50.H1_H1 ;  /* 0x30000032ff287230 */ /* 0x000fe20000004100 */
[----:B------:R-:W-:Y:S01]  /*7470*/  F2FP.F16.F32.PACK_AB R52, R2, R0 ;  /* 0x000000000234723e */ /* 0x000fe200000000ff */
[C---:B------:R-:W-:Y:S01]  /*7480*/  FFMA R7, R41.reuse, R42, R7 ;  /* 0x0000002a29077223 */ /* 0x040fe20000000007 */
[C---:B------:R-:W-:Y:S01]  /*7490*/  FFMA R4, R41.reuse, R43, R4 ;  /* 0x0000002b29047223 */ /* 0x040fe20000000004 */
[C---:B------:R-:W-:Y:S01]  /*74a0*/  FMUL R6, R38.reuse, R10 ;  /* 0x0000000a26067220 */ /* 0x040fe20000400000 */
[----:B------:R-:W-:Y:S02]  /*74b0*/  HADD2.F32 R42, -RZ, R51.H1_H1 ;  /* 0x30000033ff2a7230 */ /* 0x000fe40000004100 */
[----:B------:R-:W-:Y:S01]  /*74c0*/  FFMA R5, R41, R40, R5 ;  /* 0x0000002829057223 */ /* 0x000fe20000000005 */
[----:B------:R-:W-:Y:S01]  /*74d0*/  F2FP.F16.F32.PACK_AB R53, R7, R3 ;  /* 0x000000030735723e */ /* 0x000fe200000000ff */
[----:B------:R-:W-:Y:S01]  /*74e0*/  FFMA R6, R41, R45, R6 ;  /* 0x0000002d29067223 */ /* 0x000fe20000000006 */
[C---:B------:R-:W-:Y:S01]  /*74f0*/  FMUL R11, R38.reuse, R11 ;  /* 0x0000000b260b7220 */ /* 0x040fe20000400000 */
[--C-:B------:R-:W-:Y:S01]  /*7500*/  HADD2.F32 R40, -RZ, R56.reuse.H0_H0 ;  /* 0x20000038ff287230 */ /* 0x100fe20000004100 */
[----:B------:R-:W-:Y:S01]  /*7510*/  F2FP.F16.F32.PACK_AB R54, R5, R4 ;  /* 0x000000040536723e */ /* 0x000fe200000000ff */
[C---:B------:R-:W-:Y:S01]  /*7520*/  FMUL R8, R38.reuse, R12 ;  /* 0x0000000c26087220 */ /* 0x040fe20000400000 */
        /* <DEDUP_REMOVED lines=13> */
[--C-:B------:R-:W-:Y:S02]  /*7600*/  HADD2.F32 R43, -RZ, R58.reuse.H0_H0 ;  /* 0x2000003aff2b7230 */ /* 0x100fe40000004100 */
        /* <DEDUP_REMOVED lines=23> */
[----:B------:R-:W-:Y:S01]  /*7780*/  HADD2.F32 R42, -RZ, R65.H1_H1 ;  /* 0x30000041ff2a7230 */ /* 0x000fe20000004100 */
[----:B------:R1:W-:Y:S01]  /*7790*/  STSM.16.M88.4 [R97+0x2400], R68 ;  /* 0x0024004461007844 */ /* 0x0003e20000000200 */
[C---:B------:R-:W-:Y:S01]  /*77a0*/  FMUL R23, R38.reuse, R23 ;  /* 0x0000001726177220 */ /* 0x040fe20000400000 */
        /* <DEDUP_REMOVED lines=14> */
[C---:B------:R-:W-:Y:S01]  /*7890*/  FMUL R24, R38.reuse, R28 ;  /* 0x0000001c26187220 */ /* 0x040fe20000400000 */
[C---:B------:R-:W-:Y:S01]  /*78a0*/  FFMA R22, R41.reuse, R43, R22 ;  /* 0x0000002b29167223 */ /* 0x040fe20000000016 */
[--C-:B------:R-:W-:Y:S02]  /*78b0*/  HADD2.F32 R43, -RZ, R72.reuse.H0_H0 ;  /* 0x20000048ff2b7230 */ /* 0x100fe40000004100 */
[C---:B------:R-:W-:Y:S01]  /*78c0*/  FMUL R25, R38.reuse, R29 ;  /* 0x0000001d26197220 */ /* 0x040fe20000400000 */
[----:B------:R-:W-:Y:S02]  /*78d0*/  HADD2.F32 R42, -RZ, R72.H1_H1 ;  /* 0x30000048ff2a7230 */ /* 0x000fe40000004100 */
[C---:B------:R-:W-:Y:S01]  /*78e0*/  FMUL R26, R38.reuse, R30 ;  /* 0x0000001e261a7220 */ /* 0x040fe20000400000 */
[--C-:B------:R-:W-:Y:S02]  /*78f0*/  HADD2.F32 R45, -RZ, R73.reuse.H0_H0 ;  /* 0x20000049ff2d7230 */ /* 0x100fe40000004100 */
[C---:B------:R-:W-:Y:S01]  /*7900*/  FFMA R27, R41.reuse, R40, R27 ;  /* 0x00000028291b7223 */ /* 0x040fe2000000001b */
[C---:B------:R-:W-:Y:S01]  /*7910*/  FFMA R24, R41.reuse, R43, R24 ;  /* 0x0000002b29187223 */ /* 0x040fe20000000018 */
[----:B------:R-:W-:Y:S02]  /*7920*/  HADD2.F32 R40, -RZ, R73.H1_H1 ;  /* 0x30000049ff287230 */ /* 0x000fe40000004100 */
[C---:B------:R-:W-:Y:S01]  /*7930*/  FFMA R25, R41.reuse, R42, R25 ;  /* 0x0000002a29197223 */ /* 0x040fe20000000019 */
[C---:B------:R-:W-:Y:S01]  /*7940*/  FMUL R31, R38.reuse, R31 ;  /* 0x0000001f261f7220 */ /* 0x040fe20000400000 */
[--C-:B------:R-:W-:Y:S02]  /*7950*/  HADD2.F32 R43, -RZ, R74.reuse.H0_H0 ;  /* 0x2000004aff2b7230 */ /* 0x100fe40000004100 */
[C---:B------:R-:W-:Y:S01]  /*7960*/  FFMA R26, R41.reuse, R45, R26 ;  /* 0x0000002d291a7223 */ /* 0x040fe2000000001a */
[C---:B------:R-:W-:Y:S01]  /*7970*/  FMUL R28, R38.reuse, R32 ;  /* 0x00000020261c7220 */ /* 0x040fe20000400000 */
[----:B------:R-:W-:Y:S02]  /*7980*/  HADD2.F32 R42, -RZ, R74.H1_H1 ;  /* 0x3000004aff2a7230 */ /* 0x000fe40000004100 */
[C---:B------:R-:W-:Y:S01]  /*7990*/  FMUL R29, R38.reuse, R33 ;  /* 0x00000021261d7220 */ /* 0x040fe20000400000 */
[----:B------:R-:W-:Y:S02]  /*79a0*/  HADD2.F32 R45, -RZ, R75.H0_H0 ;  /* 0x2000004bff2d7230 */ /* 0x000fe40000004100 */
[C---:B------:R-:W-:Y:S01]  /*79b0*/  FMUL R30, R38.reuse, R34 ;  /* 0x00000022261e7220 */ /* 0x040fe20000400000 */
[C---:B------:R-:W-:Y:S01]  /*79c0*/  FFMA R31, R41.reuse, R40, R31 ;  /* 0x00000028291f7223 */ /* 0x040fe2000000001f */
        /* <DEDUP_REMOVED lines=9> */
[----:B------:R1:W-:Y:S01]  /*7a60*/  STSM.16.M88.4 [R100+0x2000], R104 ;  /* 0x0020006864007844 */ /* 0x0003e20000000200 */
[----:B------:R-:W-:Y:S02]  /*7a70*/  F2FP.F16.F32.PACK_AB R110, R29, R28 ;  /* 0x0000001c1d6e723e */ /* 0x000fe400000000ff */
[----:B------:R-:W-:Y:S05]  /*7a80*/  F2FP.F16.F32.PACK_AB R111, R35, R30 ;  /* 0x0000001e236f723e */ /* 0x000fea00000000ff */
[----:B------:R1:W-:Y:S01]  /*7a90*/  STSM.16.M88.4 [R101+0x2000], R108 ;  /* 0x0020006c65007844 */ /* 0x0003e20000000200 */
        /* <DEDUP_REMOVED lines=9> */
[----:B------:R-:W-:Y:S02]  /*7b30*/  UIADD3 UR9, UPT, UPT, UR49, 0x40, URZ ;  /* 0x0000004031097890 */ /* 0x000fe4000fffe0ff */
[----:B------:R-:W-:Y:S01]  /*7b40*/  UIADD3 UR8, UPT, UPT, UR44, 0x2400, URZ ;  /* 0x000024002c087890 */ /* 0x000fe2000fffe0ff */
[----:B------:R-:W-:Y:S01]  /*7b50*/  UMOV UR10, UR50 ;  /* 0x00000032000a7c82 */ /* 0x000fe20008000000 */
[----:B------:R-:W-:Y:S01]  /*7b60*/  UMOV UR11, UR36 ;  /* 0x00000024000b7c82 */ /* 0x000fe20008000000 */
[----:B--2---:R-:W-:Y:S04]  /*7b70*/  UIADD3 UR4, UP0, UPT, UR6, 0x680, URZ ;  /* 0x0000068006047890 */ /* 0x004fe8000ff1e0ff */
[----:B------:R-:W-:Y:S09]  /*7b80*/  UIADD3.X UR5, UPT, UPT, URZ, UR7, URZ, UP0, !UPT ;  /* 0x00000007ff057290 */ /* 0x000ff200087fe4ff */
[----:B------:R2:W-:Y:S01]  /*7b90*/  UTMASTG.3D [UR8], [UR4] ;  /* 0x00000008040073b5 */ /* 0x0005e20008010000 */
[----:B------:R0:W-:Y:S01]  /*7ba0*/  UTMACMDFLUSH ;  /* 0x00000000000079b7 */ /* 0x0001e20000000000 */
[----:B--2---:R-:W-:Y:S04]  /*7bb0*/  DEPBAR.LE SB0, 0x1 ;  /* 0x000080400000791a */ /* 0x004fe80000000000 */
.L_x_113:
[----:B------:R-:W-:Y:S05]  /*7bc0*/  BSYNC.RECONVERGENT B0 ;  /* 0x0000000000007941 */ /* 0x000fea0003800200 */
.L_x_112:
[----:B------:R-:W-:Y:S01]  /*7bd0*/  BAR.SYNC.DEFER_BLOCKING 0x1, 0x80 ;  /* 0x0042000000007b1d */ /* 0x000fe20000010000 */
[----:B------:R-:W-:Y:S04]  /*7be0*/  UIADD3 UR4, UPT, UPT, UR46, 0x1, URZ ;  /* 0x000000012e047890 */ /* 0x000fe8000fffe0ff */
[----:B------:R-:W-:Y:S04]  /*7bf0*/  UISETP.NE.AND UP0, UPT, UR4, 0x4, UPT ;  /* 0x000000040400788c */ /* 0x000fe8000bf05270 */
[----:B------:R-:W-:Y:S01]  /*7c00*/  USEL UR45, UR4, URZ, UP0 ;  /* 0x000000ff042d7287 */ /* 0x000fe20008000000 */
[----:B------:R2:W-:Y:S01]  /*7c10*/  @P6 SYNCS.ARRIVE.TRANS64.RED.A1T0 RZ, [R63+URZ], RZ ;  /* 0x000000ff3fff69a7 */ /* 0x0005e200081004ff */
[----:B------:R-:W-:Y:S01]  /*7c20*/  BSSY B1, `(.L_x_114) ;  /* 0x0000018000017945 */ /* 0x000fe20003800000 */
[----:B------:R-:W3:Y:S02]  /*7c30*/  @P6 SYNCS.PHASECHK.TRANS64.TRYWAIT P0, [R102+URZ+0x20], R103 ;  /* 0x00002067660065a7 */ /* 0x000ee400080011ff */
[----:B---3--:R-:W-:Y:S01]  /*7c40*/  @P6 SEL R60, RZ, 0x1, !P0 ;  /* 0x00000001ff3c6807 */ /* 0x008fe20004000000 */
[----:B--2---:R-:W-:Y:S06]  /*7c50*/  @!P6 BRA `(.L_x_115) ;  /* 0x000000000050e947 */ /* 0x004fec0003800000 */
        /* <DEDUP_REMOVED lines=8> */
[----:B------:R-:W-:Y:S04]  /*7ce0*/  SHF.L.U32 R5, R90, 0x1f, RZ ;  /* 0x0000001f5a057819 */ /* 0x000fe800000006ff */
[----:B------:R-:W2:Y:S02]  /*7cf0*/  SYNCS.PHASECHK.TRANS64.TRYWAIT P0, [R102+URZ+0x20], R5 ;  /* 0x00002005660075a7 */ /* 0x000ea400080011ff */
[----:B--2---:R-:W-:Y:S05]  /*7d00*/  @!P0 BRA `(.L_x_118) ;  /* 0x0000002400508947 */ /* 0x004fea0003800000 */
.L_x_117:
[----:B------:R-:W-:Y:S05]  /*7d10*/  BSYNC B0 ;  /* 0x0000000000007941 */ /* 0x000fea0003800000 */
.L_x_116:
[----:B------:R-:W-:Y:S02]  /*7d20*/  ISETP.NE.AND P0, PT, R61, RZ, PT ;  /* 0x000000ff3d00720c */ /* 0x000fe40003f05270 */
[----:B------:R-:W-:Y:S11]  /*7d30*/  IADD3 R46, PT, PT, R46, 0x1, RZ ;  /* 0x000000012e2e7810 */ /* 0x000ff60007ffe0ff */
[----:B------:R-:W-:Y:S01]  /*7d40*/  @P0 IMAD.IADD R4, R91, 0x1, R0 ;  /* 0x000000015b040824 */ /* 0x000fe200078e0200 */
[----:B------:R-:W-:Y:S05]  /*7d50*/  @P0 WARPSYNC.ALL ;  /* 0x0000000000000948 */ /* 0x000fea0003800000 */
[----:B------:R3:W4:Y:S04]  /*7d60*/  @P0 LDSM.16.M88.4 R48, [R3+UR44+0x400] ;  /* 0x0004002c0330083b */ /* 0x0007280008000200 */
[----:B------:R3:W1:Y:S04]  /*7d70*/  @P0 LDSM.16.M88.4 R56, [R2+0x400] ;  /* 0x000400000238083b */ /* 0x0006680000000200 */
[----:B------:R3:W1:Y:S04]  /*7d80*/  @P0 LDSM.16.M88.4 R64, [R0+0x400] ;  /* 0x000400000040083b */ /* 0x0006680000000200 */
[----:B------:R3:W1:Y:S02]  /*7d90*/  @P0 LDSM.16.M88.4 R72, [R4+0x400] ;  /* 0x000400000448083b */ /* 0x0006640000000200 */
.L_x_115:
[----:B------:R-:W-:Y:S05]  /*7da0*/  BSYNC B1 ;  /* 0x0000000000017941 */ /* 0x000fea0003800000 */
.L_x_114:
[----:B---3--:R-:W-:Y:S05]  /*7db0*/  VIADD R3, R39, 0x80 ;  /* 0x0000008027037836 */ /* 0x008fea0000000000 */
[----:B------:R-:W-:Y:S04]  /*7dc0*/  SHF.R.U32.HI R3, RZ, 0x15, R3 ;  /* 0x00000015ff037819 */ /* 0x000fe80000011603 */
[----:B------:R-:W-:Y:S11]  /*7dd0*/  LOP3.LUT P0, RZ, R3, 0x3, R82, 0x48, !PT ;  /* 0x0000000303ff7812 */ /* 0x000ff60007804852 */
[----:B------:R-:W-:Y:S02]  /*7de0*/  @!UPT UIADD3 URZ, UPT, UPT, URZ, URZ, URZ ;  /* 0x000000fffffff290 */ /* 0x000fe4000fffe0ff */
[----:B------:R-:W-:Y:S05]  /*7df0*/  @!P0 BRA `(.L_x_119) ;  /* 0x0000000000408947 */ /* 0x000fea0003800000 */
[----:B------:R-:W2:Y:S01]  /*7e00*/  LDCU.64 UR8, c[0x4][0x70] ;  /* 0x01000e00ff0877ac */ /* 0x000ea20008000a00 */
[----:B------:R-:W-:Y:S01]  /*7e10*/  MOV R3, 0x0 ;  /* 0x0000000000037802 */ /* 0x000fe20000000f00 */
[----:B------:R-:W-:Y:S02]  /*7e20*/  HFMA2 R12, -RZ, RZ, 0, 5.9604644775390625e-08 ;  /* 0x00000001ff0c7431 */ /* 0x000fe400000001ff */
[----:B------:R-:W-:Y:S02]  /*7e30*/  IMAD.MOV.U32 R8, RZ, RZ, 0x192 ;  /* 0x00000192ff087424 */ /* 0x000fe400078e00ff */
[----:B------:R-:W-:Y:S01]  /*7e40*/  IMAD.MOV.U32 R13, RZ, RZ, RZ ;  /* 0x000000ffff0d7224 */ /* 0x000fe200078e00ff */
[----:B------:R-:W3:Y:S01]  /*7e50*/  LDCU.64 UR6, c[0x4][0x78] ;  /* 0x01000f00ff0677ac */ /* 0x000ee20008000a00 */
[----:B------:R-:W1:Y:S01]  /*7e60*/  LDC.64 R2, c[0x4][R3] ;  /* 0x0100000003027b82 */ /* 0x000e620000000a00 */
[----:B------:R-:W5:Y:S01]  /*7e70*/  LDCU.64 UR4, c[0x4][0x10] ;  /* 0x01000200ff0477ac */ /* 0x000f620008000a00 */
[----:B--2---:R-:W-:Y:S01]  /*7e80*/  MOV R5, UR9 ;  /* 0x0000000900057c02 */ /* 0x004fe20008000f00 */
[----:B------:R-:W-:Y:S01]  /*7e90*/  IMAD.U32 R4, RZ, RZ, UR8 ;  /* 0x00000008ff047e24 */ /* 0x000fe2000f8e00ff */
[----:B---3--:R-:W-:Y:S01]  /*7ea0*/  MOV R7, UR7 ;  /* 0x0000000700077c02 */ /* 0x008fe20008000f00 */
[----:B------:R-:W-:Y:S01]  /*7eb0*/  IMAD.U32 R6, RZ, RZ, UR6 ;  /* 0x00000006ff067e24 */ /* 0x000fe2000f8e00ff */
[----:B-----5:R-:W-:Y:S01]  /*7ec0*/  MOV R11, UR5 ;  /* 0x00000005000b7c02 */ /* 0x020fe20008000f00 */
[----:B------:R-:W-:Y:S02]  /*7ed0*/  IMAD.U32 R10, RZ, RZ, UR4 ;  /* 0x00000004ff0a7e24 */ /* 0x000fe4000f8e00ff */
[----:B------:R-:W-:Y:S07]  /*7ee0*/  LEPC R20, `(.L_x_119) ;  /* 0x000000001014794e */ /* 0x000fee0000000000 */
[----:B-1--4-:R-:W-:Y:S05]  /*7ef0*/  CALL.ABS.NOINC R2 ;  /* 0x0000000002007343 */ /* 0x012fea0003c00000 */
.L_x_119:
        /* <DEDUP_REMOVED lines=13> */
[----:B--2---:R-:W1:Y:S02]  /*7fd0*/  LDTM.16dp256bit.x8 R4, tmem[UR4+0x80] ;  /* 0x00008004000479ee */ /* 0x004e6400081a0000 */
[----:B------:R-:W-:Y:S02]  /*7fe0*/  @P6 LEA R52, R52, UR44, 0x3 ;  /* 0x0000002c34346c11 */ /* 0x000fe4000f8e18ff */
[----:B------:R-:W-:Y:S02]  /*7ff0*/  @P6 SHF.L.U32 R102, R90, 0x1f, RZ ;  /* 0x0000001f5a666819 */ /* 0x000fe400000006ff */
[----:B------:R-:W-:Y:S04]  /*8000*/  @P6 IADD3 R52, PT, PT, R52, 0x40, RZ ;  /* 0x0000004034346810 */ /* 0x000fe80007ffe0ff */
[----:B------:R-:W-:Y:S01]  /*8010*/  @P6 PRMT R63, R63, 0x654, R52 ;  /* 0x000006543f3f6816 */ /* 0x000fe20000000034 */
[C---:B-1----:R-:W-:Y:S01]  /*8020*/  FMUL R0, R38.reuse, R4 ;  /* 0x0000000426007220 */ /* 0x042fe20000400000 */
        /* <DEDUP_REMOVED lines=128> */
.L_x_121:
[----:B------:R-:W-:Y:S05]  /*8830*/  BSYNC.RECONVERGENT B0 ;  /* 0x0000000000007941 */ /* 0x000fea0003800200 */
.L_x_120:
        /* <DEDUP_REMOVED lines=20> */
.L_x_125:
[----:B------:R-:W-:Y:S05]  /*8980*/  BSYNC B0 ;  /* 0x0000000000007941 */ /* 0x000fea0003800000 */
.L_x_124:
[----:B------:R-:W-:Y:S11]  /*8990*/  ISETP.NE.AND P0, PT, R61, RZ, PT ;  /* 0x000000ff3d00720c */ /* 0x000ff60003f05270 */
[----:B------:R-:W-:Y:S02]  /*89a0*/  @!UPT UIADD3 URZ, UPT, UPT, URZ, URZ, URZ ;  /* 0x000000fffffff290 */ /* 0x000fe4000fffe0ff */
[----:B--2---:R-:W-:Y:S01]  /*89b0*/  @P0 IADD3 R0, PT, PT, R91, R62, RZ ;  /* 0x0000003e5b000210 */ /* 0x004fe20007ffe0ff */
[----:B------:R-:W-:Y:S05]  /*89c0*/  @P0 WARPSYNC.ALL ;  /* 0x0000000000000948 */ /* 0x000fea0003800000 */
[----:B------:R2:W3:Y:S04]  /*89d0*/  @P0 LDSM.16.M88.4 R48, [R46+UR44+0x400] ;  /* 0x0004002c2e30083b */ /* 0x0004e80008000200 */
[----:B------:R2:W4:Y:S04]  /*89e0*/  @P0 LDSM.16.M88.4 R56, [R2+0x400] ;  /* 0x000400000238083b */ /* 0x0005280000000200 */
[----:B------:R2:W1:Y:S04]  /*89f0*/  @P0 LDSM.16.M88.4 R64, [R62+0x400] ;  /* 0x000400003e40083b */ /* 0x0004680000000200 */
[----:B------:R2:W1:Y:S02]  /*8a00*/  @P0 LDSM.16.M88.4 R72, [R0+0x400] ;  /* 0x000400000048083b */ /* 0x0004640000000200 */
.L_x_123:
[----:B------:R-:W-:Y:S05]  /*8a10*/  BSYNC B1 ;  /* 0x0000000000017941 */ /* 0x000fea0003800000 */
.L_x_122:
        /* <DEDUP_REMOVED lines=10> */
[----:B------:R-:W3:Y:S01]  /*8ac0*/  LDCU.64 UR6, c[0x4][0x78] ;  /* 0x01000f00ff0677ac */ /* 0x000ee20008000a00 */
[----:B--2---:R-:W2:Y:S01]  /*8ad0*/  LDC.64 R2, c[0x4][R3] ;  /* 0x0100000003027b82 */ /* 0x004ea20000000a00 */
[----:B------:R-:W4:Y:S01]  /*8ae0*/  LDCU.64 UR4, c[0x4][0x10] ;  /* 0x01000200ff0477ac */ /* 0x000f220008000a00 */
[----:B-----5:R-:W-:Y:S01]  /*8af0*/  MOV R5, UR9 ;  /* 0x0000000900057c02 */ /* 0x020fe20008000f00 */
[----:B------:R-:W-:Y:S01]  /*8b00*/  IMAD.U32 R4, RZ, RZ, UR8 ;  /* 0x00000008ff047e24 */ /* 0x000fe2000f8e00ff */
[----:B---3--:R-:W-:Y:S01]  /*8b10*/  MOV R7, UR7 ;  /* 0x0000000700077c02 */ /* 0x008fe20008000f00 */
[----:B------:R-:W-:Y:S01]  /*8b20*/  IMAD.U32 R6, RZ, RZ, UR6 ;  /* 0x00000006ff067e24 */ /* 0x000fe2000f8e00ff */
[----:B----4-:R-:W-:Y:S01]  /*8b30*/  MOV R11, UR5 ;  /* 0x00000005000b7c02 */ /* 0x010fe20008000f00 */
[----:B------:R-:W-:Y:S02]  /*8b40*/  IMAD.U32 R10, RZ, RZ, UR4 ;  /* 0x00000004ff0a7e24 */ /* 0x000fe4000f8e00ff */
[----:B------:R-:W-:Y:S07]  /*8b50*/  LEPC R20, `(.L_x_127) ;  /* 0x000000001014794e */ /* 0x000fee0000000000 */
[----:B-12---:R-:W-:Y:S05]  /*8b60*/  CALL.ABS.NOINC R2 ;  /* 0x0000000002007343 */ /* 0x006fea0003c00000 */
.L_x_127:
[----:B------:R-:W-:Y:S01]  /*8b70*/  ISETP.NE.AND P0, PT, R93, RZ, PT ;  /* 0x000000ff5d00720c */ /* 0x000fe20003f05270 */
[----:B------:R-:W-:Y:S05]  /*8b80*/  WARPSYNC.ALL ;  /* 0x0000000000007948 */ /* 0x000fea0003800000 */
[----:B------:R-:W-:Y:S01]  /*8b90*/  R2UR UR4, R39 ;  /* 0x00000000270472ca */ /* 0x000fe200000e0000 */
[--C-:B---3--:R-:W-:Y:S01]  /*8ba0*/  HADD2.F32 R40, -RZ, R48.reuse.H0_H0 ;  /* 0x20000030ff287230 */ /* 0x108fe20000004100 */
[----:B------:R-:W-:Y:S01]  /*8bb0*/  R2UR UR5, R99 ;  /* 0x00000000630572ca */ /* 0x000fe200000e0000 */
[----:B------:R-:W-:Y:S01]  /*8bc0*/  HADD2.F32 R42, -RZ, R48.H1_H1 ;  /* 0x30000030ff2a7230 */ /* 0x000fe20000004100 */
[----:B------:R-:W-:Y:S01]  /*8bd0*/  BSSY.RECONVERGENT B0, `(.L_x_128) ;  /* 0x000008a000007945 */ /* 0x000fe20003800200 */
[--C-:B------:R-:W-:Y:S02]  /*8be0*/  HADD2.F32 R43, -RZ, R49.reuse.H0_H0 ;  /* 0x20000031ff2b7230 */ /* 0x100fe40000004100 */
[----:B------:R-:W-:Y:S02]  /*8bf0*/  HADD2.F32 R44, -RZ, R49.H1_H1 ;  /* 0x30000031ff2c7230 */ /* 0x000fe40000004100 */
[--C-:B------:R-:W-:Y:S02]  /*8c00*/  HADD2.F32 R45, -RZ, R50.reuse.H0_H0 ;  /* 0x20000032ff2d7230 */ /* 0x100fe40000004100 */
[----:B--2---:R-:W-:Y:S02]  /*8c10*/  HADD2.F32 R46, -RZ, R50.H1_H1 ;  /* 0x30000032ff2e7230 */ /* 0x004fe40000004100 */
[----:B------:R-:W2:Y:S01]  /*8c20*/  LDTM.16dp256bit.x8 R4, tmem[UR4+0xc0] ;  /* 0x0000c004000479ee */ /* 0x000ea200081a0000 */
[----:B------:R-:W-:Y:S01]  /*8c30*/  NOP ;  /* 0x0000000000007918 */ /* 0x000fe20000000000 */
[----:B------:R-:W-:Y:S01]  /*8c40*/  UIADD3 UR4, UPT, UPT, UR5, 0xb0, URZ ;  /* 0x000000b005047890 */ /* 0x000fe2000fffe0ff */
[--C-:B------:R-:W-:Y:S02]  /*8c50*/  HADD2.F32 R47, -RZ, R51.reuse.H0_H0 ;  /* 0x20000033ff2f7230 */ /* 0x100fe40000004100 */
[----:B------:R-:W-:Y:S01]  /*8c60*/  HADD2.F32 R49, -RZ, R51.H1_H1 ;  /* 0x30000033ff317230 */ /* 0x000fe20000004100 */
[----:B------:R-:W-:Y:S01]  /*8c70*/  UPRMT UR4, UR47, 0x654, UR4 ;  /* 0x000006542f047896 */ /* 0x000fe20008000004 */
[--C-:B----4-:R-:W-:Y:S02]  /*8c80*/  HADD2.F32 R48, -RZ, R56.reuse.H0_H0 ;  /* 0x20000038ff307230 */ /* 0x110fe40000004100 */
[----:B------:R-:W-:Y:S02]  /*8c90*/  HADD2.F32 R51, -RZ, R56.H1_H1 ;  /* 0x30000038ff337230 */ /* 0x000fe40000004100 */
[--C-:B------:R-:W-:Y:S02]  /*8ca0*/  HADD2.F32 R50, -RZ, R57.reuse.H0_H0 ;  /* 0x20000039ff327230 */ /* 0x100fe40000004100 */
[----:B-1----:R-:W-:Y:S02]  /*8cb0*/  HADD2.F32 R52, -RZ, R57.H1_H1 ;  /* 0x30000039ff347230 */ /* 0x002fe40000004100 */
[----:B--2---:R-:W-:Y:S01]  /*8cc0*/  SYNCS.ARRIVE.TRANS64.RED.A1T0 RZ, [UR4], RZ ;  /* 0x000000ffffff79a7 */ /* 0x004fe20008100404 */
[--C-:B------:R-:W-:Y:S02]  /*8cd0*/  HADD2.F32 R53, -RZ, R58.reuse.H0_H0 ;  /* 0x2000003aff357230 */ /* 0x100fe40000004100 */
[----:B------:R-:W-:Y:S02]  /*8ce0*/  HADD2.F32 R54, -RZ, R58.H1_H1 ;  /* 0x3000003aff367230 */ /* 0x000fe40000004100 */
[--C-:B------:R-:W-:Y:S02]  /*8cf0*/  HADD2.F32 R55, -RZ, R59.reuse.H0_H0 ;  /* 0x2000003bff377230 */ /* 0x100fe40000004100 */
[----:B------:R-:W-:Y:S02]  /*8d00*/  HADD2.F32 R56, -RZ, R59.H1_H1 ;  /* 0x3000003bff387230 */ /* 0x000fe40000004100 */
[C---:B------:R-:W-:Y:S01]  /*8d10*/  FMUL R4, R38.reuse, R4 ;  /* 0x0000000426047220 */ /* 0x040fe20000400000 */
[C---:B------:R-:W-:Y:S01]  /*8d20*/  FMUL R5, R38.reuse, R5 ;  /* 0x0000000526057220 */ /* 0x040fe20000400000 */
[C---:B------:R-:W-:Y:S01]  /*8d30*/  FMUL R6, R38.reuse, R6 ;  /* 0x0000000626067220 */ /* 0x040fe20000400000 */
[C---:B------:R-:W-:Y:S01]  /*8d40*/  FMUL R7, R38.reuse, R7 ;  /* 0x0000000726077220 */ /* 0x040fe20000400000 */
[C---:B------:R-:W-:Y:S01]  /*8d50*/  FFMA R4, R41.reuse, R40, R4 ;  /* 0x0000002829047223 */ /* 0x040fe20000000004 */
[C---:B------:R-:W-:Y:S01]  /*8d60*/  FFMA R5, R41.reuse, R42, R5 ;  /* 0x0000002a29057223 */ /* 0x040fe20000000005 */
[C---:B------:R-:W-:Y:S01]  /*8d70*/  FFMA R6, R41.reuse, R43, R6 ;  /* 0x0000002b29067223 */ /* 0x040fe20000000006 */
[----:B------:R-:W-:Y:S01]  /*8d80*/  FFMA R7, R41, R44, R7 ;  /* 0x0000002c29077223 */ /* 0x000fe20000000007 */
[C---:B------:R-:W-:Y:S01]  /*8d90*/  FMUL R8, R38.reuse, R8 ;  /* 0x0000000826087220 */ /* 0x040fe20000400000 */
[C---:B------:R-:W-:Y:S01]  /*8da0*/  FMUL R9, R38.reuse, R9 ;  /* 0x0000000926097220 */ /* 0x040fe20000400000 */
[----:B------:R-:W-:Y:S01]  /*8db0*/  F2FP.F16.F32.PACK_AB R104, R5, R4 ;  /* 0x000000040568723e */ /* 0x000fe200000000ff */
[C---:B------:R-:W-:Y:S01]  /*8dc0*/  FMUL R0, R38.reuse, R10 ;  /* 0x0000000a26007220 */ /* 0x040fe20000400000 */
[----:B------:R-:W-:Y:S01]  /*8dd0*/  F2FP.F16.F32.PACK_AB R105, R7, R6 ;  /* 0x000000060769723e */ /* 0x000fe200000000ff */
[C---:B------:R-:W-:Y:S01]  /*8de0*/  FFMA R8, R41.reuse, R45, R8 ;  /* 0x0000002d29087223 */ /* 0x040fe20000000008 */
[C---:B------:R-:W-:Y:S01]  /*8df0*/  FFMA R9, R41.reuse, R46, R9 ;  /* 0x0000002e29097223 */ /* 0x040fe20000000009 */
[----:B------:R-:W-:Y:S01]  /*8e00*/  FFMA R0, R41, R47, R0 ;  /* 0x0000002f29007223 */ /* 0x000fe20000000000 */
[C---:B------:R-:W-:Y:S01]  /*8e10*/  FMUL R2, R38.reuse, R11 ;  /* 0x0000000b26027220 */ /* 0x040fe20000400000 */
[C---:B------:R-:W-:Y:S01]  /*8e20*/  FMUL R3, R38.reuse, R12 ;  /* 0x0000000c26037220 */ /* 0x040fe20000400000 */
[C---:B------:R-:W-:Y:S01]  /*8e30*/  FMUL R10, R38.reuse, R13 ;  /* 0x0000000d260a7220 */ /* 0x040fe20000400000 */
[----:B------:R-:W-:Y:S01]  /*8e40*/  F2FP.F16.F32.PACK_AB R106, R9, R8 ;  /* 0x00000008096a723e */ /* 0x000fe200000000ff */
[C---:B------:R-:W-:Y:S01]  /*8e50*/  FFMA R2, R41.reuse, R49, R2 ;  /* 0x0000003129027223 */ /* 0x040fe20000000002 */
[C---:B------:R-:W-:Y:S01]  /*8e60*/  FFMA R3, R41.reuse, R48, R3 ;  /* 0x0000003029037223 */ /* 0x040fe20000000003 */
[C---:B------:R-:W-:Y:S01]  /*8e70*/  FFMA R10, R41.reuse, R51, R10 ;  /* 0x00000033290a7223 */ /* 0x040fe2000000000a */
[C---:B------:R-:W-:Y:S01]  /*8e80*/  FMUL R11, R38.reuse, R14 ;  /* 0x0000000e260b7220 */ /* 0x040fe20000400000 */
[----:B------:R-:W-:Y:S01]  /*8e90*/  FMUL R15, R38, R15 ;  /* 0x0000000f260f7220 */ /* 0x000fe20000400000 */
[----:B------:R-:W-:Y:S01]  /*8ea0*/  F2FP.F16.F32.PACK_AB R107, R2, R0 ;  /* 0x00000000026b723e */ /* 0x000fe200000000ff */
[----:B------:R-:W-:Y:S01]  /*8eb0*/  FMUL R12, R38, R16 ;  /* 0x00000010260c7220 */ /* 0x000fe20000400000 */
[----:B------:R-:W-:Y:S01]  /*8ec0*/  F2FP.F16.F32.PACK_AB R108, R10, R3 ;  /* 0x000000030a6c723e */ /* 0x000fe200000000ff */
[C---:B------:R-:W-:Y:S01]  /*8ed0*/  FFMA R11, R41.reuse, R50, R11 ;  /* 0x00000032290b7223 */ /* 0x040fe2000000000b */
[C---:B------:R-:W-:Y:S01]  /*8ee0*/  FFMA R15, R41.reuse, R52, R15 ;  /* 0x00000034290f7223 */ /* 0x040fe2000000000f */
[----:B------:R1:W-:Y:S01]  /*8ef0*/  STSM.16.M88.4 [R98+0x6400], R104 ;  /* 0x0064006862007844 */ /* 0x0003e20000000200 */
[----:B------:R-:W-:Y:S01]  /*8f00*/  FFMA R12, R41, R53, R12 ;  /* 0x00000035290c7223 */ /* 0x000fe2000000000c */
[C---:B------:R-:W-:Y:S01]  /*8f10*/  FMUL R13, R38.reuse, R17 ;  /* 0x00000011260d7220 */ /* 0x040fe20000400000 */
[C---:B------:R-:W-:Y:S01]  /*8f20*/  FMUL R14, R38.reuse, R18 ;  /* 0x00000012260e7220 */ /* 0x040fe20000400000 */
[----:B------:R-:W-:Y:S01]  /*8f30*/  F2FP.F16.F32.PACK_AB R109, R15, R11 ;  /* 0x0000000b0f6d723e */ /* 0x000fe200000000ff */
[--C-:B------:R-:W-:Y:S02]  /*8f40*/  HADD2.F32 R57, -RZ, R64.reuse.H0_H0 ;  /* 0x20000040ff397230 */ /* 0x100fe40000004100 */
[C---:B------:R-:W-:Y:S01]  /*8f50*/  FFMA R13, R41.reuse, R54, R13 ;  /* 0x00000036290d7223 */ /* 0x040fe2000000000d */
[----:B------:R-:W-:Y:S01]  /*8f60*/  FFMA R14, R41, R55, R14 ;  /* 0x00000037290e7223 */ /* 0x000fe2000000000e */
[C---:B------:R-:W-:Y:S01]  /*8f70*/  FMUL R19, R38.reuse, R19 ;  /* 0x0000001326137220 */ /* 0x040fe20000400000 */
[----:B------:R-:W-:Y:S02]  /*8f80*/  HADD2.F32 R58, -RZ, R64.H1_H1 ;  /* 0x30000040ff3a7230 */ /* 0x000fe40000004100 */
[C---:B------:R-:W-:Y:S01]  /*8f90*/  FMUL R16, R38.reuse, R20 ;  /* 0x0000001426107220 */ /* 0x040fe20000400000 */
[----:B------:R-:W-:Y:S01]  /*8fa0*/  F2FP.F16.F32.PACK_AB R110, R13, R12 ;  /* 0x0000000c0d6e723e */ /* 0x000fe200000000ff */
[C---:B------:R-:W-:Y:S01]  /*8fb0*/  FFMA R19, R41.reuse, R56, R19 ;  /* 0x0000003829137223 */ /* 0x040fe20000000013 */
[--C-:B------:R-:W-:Y:S02]  /*8fc0*/  HADD2.F32 R59, -RZ, R65.reuse.H0_H0 ;  /* 0x20000041ff3b7230 */ /* 0x100fe40000004100 */
[----:B------:R-:W-:Y:S01]  /*8fd0*/  FFMA R16, R41, R57, R16 ;  /* 0x0000003929107223 */ /* 0x000fe20000000010 */
[C---:B------:R-:W-:Y:S01]  /*8fe0*/  FMUL R17, R38.reuse, R21 ;  /* 0x0000001526117220 */ /* 0x040fe20000400000 */
[----:B------:R-:W-:Y:S01]  /*8ff0*/  HADD2.F32 R60, -RZ, R65.H1_H1 ;  /* 0x30000041ff3c7230 */ /* 0x000fe20000004100 */
[----:B------:R-:W-:Y:S01]  /*9000*/  F2FP.F16.F32.PACK_AB R111, R19, R14 ;  /* 0x0000000e136f723e */ /* 0x000fe200000000ff */
[C---:B------:R-:W-:Y:S01]  /*9010*/  FMUL R18, R38.reuse, R22 ;  /* 0x0000001626127220 */ /* 0x040fe20000400000 */
[C---:B------:R-:W-:Y:S01]  /*9020*/  FFMA R17, R41.reuse, R58, R17 ;  /* 0x0000003a29117223 */ /* 0x040fe20000000011 */
[--C-:B------:R-:W-:Y:S02]  /*9030*/  HADD2.F32 R61, -RZ, R66.reuse.H0_H0 ;  /* 0x20000042ff3d7230 */ /* 0x100fe40000004100 */
[C---:B------:R-:W-:Y:S01]  /*9040*/  FMUL R23, R38.reuse, R23 ;  /* 0x0000001726177220 */ /* 0x040fe20000400000 */
[----:B------:R1:W-:Y:S01]  /*9050*/  STSM.16.M88.4 [R97+0x6400], R108 ;  /* 0x0064006c61007844 */ /* 0x0003e20000000200 */
[----:B------:R-:W-:Y:S01]  /*9060*/  FFMA R18, R41, R59, R18 ;  /* 0x0000003b29127223 */ /* 0x000fe20000000012 */
[----:B------:R-:W-:Y:S01]  /*9070*/  F2FP.F16.F32.PACK_AB R112, R17, R16 ;  /* 0x000000101170723e */ /* 0x000fe200000000ff */
[----:B------:R-:W-:Y:S01]  /*9080*/  FFMA R23, R41, R60, R23 ;  /* 0x0000003c29177223 */ /* 0x000fe20000000017 */
[----:B------:R-:W-:Y:S02]  /*9090*/  HADD2.F32 R62, -RZ, R66.H1_H1 ;  /* 0x30000042ff3e7230 */ /* 0x000fe40000004100 */
[C---:B------:R-:W-:Y:S01]  /*90a0*/  FMUL R20, R38.reuse, R24 ;  /* 0x0000001826147220 */ /* 0x040fe20000400000 */
[--C-:B------:R-:W-:Y:S02]  /*90b0*/  HADD2.F32 R63, -RZ, R67.reuse.H0_H0 ;  /* 0x20000043ff3f7230 */ /* 0x100fe40000004100 */
[C---:B------:R-:W-:Y:S01]  /*90c0*/  FMUL R21, R38.reuse, R25 ;  /* 0x0000001926157220 */ /* 0x040fe20000400000 */
[----:B------:R-:W-:Y:S01]  /*90d0*/  F2FP.F16.F32.PACK_AB R113, R23, R18 ;  /* 0x000000121771723e */ /* 0x000fe200000000ff */
[C---:B------:R-:W-:Y:S01]  /*90e0*/  FFMA R20, R41.reuse, R61, R20 ;  /* 0x0000003d29147223 */ /* 0x040fe20000000014 */
[----:B------:R-:W-:Y:S02]  /*90f0*/  HADD2.F32 R64, -RZ, R67.H1_H1 ;  /* 0x30000043ff407230 */ /* 0x000fe40000004100 */
[C---:B------:R-:W-:Y:S01]  /*9100*/  FFMA R21, R41.reuse, R62, R21 ;  /* 0x0000003e29157223 */ /* 0x040fe20000000015 */
[C---:B------:R-:W-:Y:S01]  /*9110*/  FMUL R22, R38.reuse, R26 ;  /* 0x0000001a26167220 */ /* 0x040fe20000400000 */
[--C-:B------:R-:W-:Y:S02]  /*9120*/  HADD2.F32 R65, -RZ, R72.reuse.H0_H0 ;  /* 0x20000048ff417230 */ /* 0x100fe40000004100 */
[C---:B------:R-:W-:Y:S01]  /*9130*/  FMUL R27, R38.reuse, R27 ;  /* 0x0000001b261b7220 */ /* 0x040fe20000400000 */
[----:B------:R-:W-:Y:S02]  /*9140*/  HADD2.F32 R66, -RZ, R72.H1_H1 ;  /* 0x30000048ff427230 */ /* 0x000fe40000004100 */
[C---:B------:R-:W-:Y:S01]  /*9150*/  FMUL R24, R38.reuse, R28 ;  /* 0x0000001c26187220 */ /* 0x040fe20000400000 */
[--C-:B------:R-:W-:Y:S02]  /*9160*/  HADD2.F32 R67, -RZ, R73.reuse.H0_H0 ;  /* 0x20000049ff437230 */ /* 0x100fe40000004100 */
[C---:B------:R-:W-:Y:S01]  /*9170*/  FMUL R25, R38.reuse, R29 ;  /* 0x0000001d26197220 */ /* 0x040fe20000400000 */
[C---:B------:R-:W-:Y:S01]  /*9180*/  FFMA R22, R41.reuse, R63, R22 ;  /* 0x0000003f29167223 */ /* 0x040fe20000000016 */
[----:B------:R-:W-:Y:S02]  /*9190*/  HADD2.F32 R68, -RZ, R73.H1_H1 ;  /* 0x30000049ff447230 */ /* 0x000fe40000004100 */
[C---:B------:R-:W-:Y:S01]  /*91a0*/  FMUL R26, R38.reuse, R30 ;  /* 0x0000001e261a7220 */ /* 0x040fe20000400000 */
[C---:B------:R-:W-:Y:S01]  /*91b0*/  FFMA R27, R41.reuse, R64, R27 ;  /* 0x00000040291b7223 */ /* 0x040fe2000000001b */
        /* <DEDUP_REMOVED lines=43> */
.L_x_129:
[----:B------:R-:W-:Y:S05]  /*9470*/  BSYNC.RECONVERGENT B0 ;  /* 0x0000000000007941 */ /* 0x000fea0003800200 */
.L_x_128:
[----:B------:R-:W-:Y:S01]  /*9480*/  BAR.SYNC.DEFER_BLOCKING 0x1, 0x80 ;  /* 0x0042000000007b1d */ /* 0x000fe20000010000 */
[----:B------:R-:W-:Y:S01]  /*9490*/  UISETP.NE.AND UP0, UPT, UR52, -0x4, UPT ;  /* 0xfffffffc3400788c */ /* 0x000fe2000bf05270 */
[----:B------:R-:W-:Y:S08]  /*94a0*/  IADD3 R0, PT, PT, R36, 0x1, RZ ;  /* 0x0000000124007810 */ /* 0x000ff00007ffe0ff */
[----:B------:R-:W-:Y:S05]  /*94b0*/  BRA.U !UP0, `(.L_x_130) ;  /* 0x0000000108287547 */ /* 0x000fea000b800000 */
[----:B------:R-:W-:Y:S01]  /*94c0*/  ISETP.NE.AND P0, PT, R96, RZ, PT ;  /* 0x000000ff6000720c */ /* 0x000fe20003f05270 */
[----:B------:R-:W-:Y:S01]  /*94d0*/  IMAD.U32 R3, RZ, RZ, UR46 ;  /* 0x0000002eff037e24 */ /* 0x000fe2000f8e00ff */
[----:B------:R-:W-:Y:S01]  /*94e0*/  UIADD3 UR4, UPT, UPT, UR46, 0x1, URZ ;  /* 0x000000012e047890 */ /* 0x000fe2000fffe0ff */
[----:B------:R-:W-:Y:S03]  /*94f0*/  IMAD.U32 R2, RZ, RZ, UR47 ;  /* 0x0000002fff027e24 */ /* 0x000fe6000f8e00ff */
[----:B------:R-:W-:Y:S04]  /*9500*/  UISETP.NE.AND UP0, UPT, UR4, 0x4, UPT ;  /* 0x000000040400788c */ /* 0x000fe8000bf05270 */
[----:B------:R-:W-:Y:S03]  /*9510*/  USEL UR46, UR4, URZ, UP0 ;  /* 0x000000ff042e7287 */ /* 0x000fe60008000000 */
[----:B------:R-:W-:Y:S05]  /*9520*/  @P0 LEA R3, R3, UR44, 0x3 ;  /* 0x0000002c03030c11 */ /* 0x000fea000f8e18ff */
[----:B------:R-:W-:Y:S05]  /*9530*/  @P0 VIADD R3, R3, 0x40 ;  /* 0x0000004003030836 */ /* 0x000fea0000000000 */
[----:B------:R-:W-:Y:S04]  /*9540*/  @P0 PRMT R2, R2, 0x654, R3 ;  /* 0x0000065402020816 */ /* 0x000fe80000000003 */
[----:B------:R2:W-:Y:S03]  /*9550*/  @P0 SYNCS.ARRIVE.TRANS64.RED.A1T0 RZ, [R2+URZ], RZ ;  /* 0x000000ff02ff09a7 */ /* 0x0005e600081004ff */
.L_x_130:
[----:B------:R-:W-:Y:S01]  /*9560*/  R2UR UR4, R83 ;  /* 0x00000000530472ca */ /* 0x000fe200000e0000 */
[----:B------:R-:W-:Y:S01]  /*9570*/  UISETP.NE.AND UP0, UPT, UR62, URZ, UPT ;  /* 0x000000ff3e00728c */ /* 0x000fe2000bf05270 */
[----:B------:R-:W-:Y:S01]  /*9580*/  ISETP.NE.AND P0, PT, R87, 0x2, PT ;  /* 0x000000025700780c */ /* 0x000fe20003f05270 */
[----:B------:R-:W-:Y:S01]  /*9590*/  UIADD3 UR28, UPT, UPT, UR37, UR63, URZ ;  /* 0x0000003f251c7290 */ /* 0x000fe2000fffe0ff */
[----:B------:R-:W-:Y:S01]  /*95a0*/  ISETP.NE.AND P1, PT, R0, 0x4, PT ;  /* 0x000000040000780c */ /* 0x000fe20003f25270 */
[----:B------:R-:W-:Y:S01]  /*95b0*/  UIADD3 UR52, UPT, UPT, UR52, 0x4, URZ ;  /* 0x0000000434347890 */ /* 0x000fe2000fffe0ff */
[----:B------:R-:W-:Y:S01]  /*95c0*/  SEL R3, RZ, 0x1, P0 ;  /* 0x00000001ff037807 */ /* 0x000fe20000000000 */
[----:B------:R-:W-:Y:S01]  /*95d0*/  UMOV UR36, UR61 ;  /* 0x0000003d00247c82 */ /* 0x000fe20008000000 */
[----:B--2---:R-:W-:Y:S02]  /*95e0*/  SEL R2, RZ, 0x1, P1 ;  /* 0x00000001ff027807 */ /* 0x004fe40000800000 */
[----:B------:R-:W-:Y:S02]  /*95f0*/  LOP3.LUT R88, R88, R3, RZ, 0x3c, !PT ;  /* 0x0000000358587212 */ /* 0x000fe400078e3cff */
[----:B------:R-:W-:Y:S01]  /*9600*/  LOP3.LUT R89, R89, R2, RZ, 0x3c, !PT ;  /* 0x0000000259597212 */ /* 0x000fe200078e3cff */
[----:B------:R-:W-:Y:S01]  /*9610*/  UIADD3 UR24, UPT, UPT, UR38, UR4, URZ ;  /* 0x0000000426187290 */ /* 0x000fe2000fffe0ff */
[----:B------:R-:W-:Y:S02]  /*9620*/  SEL R87, R87, RZ, P0 ;  /* 0x000000ff57577207 */ /* 0x000fe40000000000 */
[----:B------:R-:W-:Y:S01]  /*9630*/  SEL R36, R0, RZ, P1 ;  /* 0x000000ff00247207 */ /* 0x000fe20000800000 */
[----:B------:R-:W-:Y:S08]  /*9640*/  BRA.U UP0, `(.L_x_131) ;  /* 0xffffffbd00907547 */ /* 0x000ff0000b83ffff */
[----:B------:R-:W-:-:S13]  /*9650*/  R2UR UR4, R84 ;  /* 0x00000000540472ca */ /* 0x000fda00000e0000 */
[----:B------:R-:W-:-:S09]  /*9660*/  UISETP.NE.AND UP0, UPT, UR4, URZ, UPT ;  /* 0x000000ff0400728c */ /* 0x000fd2000bf05270 */
[----:B------:R-:W-:Y:S05]  /*9670*/  BRA.U !UP0, `(.L_x_132) ;  /* 0x0000000108487547 */ /* 0x000fea000b800000 */
[----:B------:R-:W2:Y:S02]  /*9680*/  LDCU.64 UR4, c[0x0][0x890] ;  /* 0x00011200ff0477ac */ /* 0x000ea40008000a00 */
[----:B--2---:R-:W-:-:S04]  /*9690*/  UISETP.NE.U32.AND UP0, UPT, UR4, URZ, UPT ;  /* 0x000000ff0400728c */ /* 0x004fc8000bf05070 */
[----:B------:R-:W-:-:S09]  /*96a0*/  UISETP.NE.AND.EX UP0, UPT, UR5, URZ, UPT, UP0 ;  /* 0x000000ff0500728c */ /* 0x000fd2000bf05300 */
[----:B------:R-:W-:Y:S05]  /*96b0*/  BRA.U UP0, `(.L_x_133) ;  /* 0x00000001000c7547 */ /* 0x000fea000b800000 */
[----:B------:R-:W-:-:S13]  /*96c0*/  FSETP.NEU.AND P0, PT, R41, RZ, PT ;  /* 0x000000ff2900720b */ /* 0x000fda0003f0d000 */
[----:B------:R-:W-:Y:S05]  /*96d0*/  @!P0 EXIT ;  /* 0x000000000000894d */ /* 0x000fea0003800000 */
[----:B------:R-:W-:Y:S05]  /*96e0*/  BRA `(.L_x_132) ;  /* 0x00000000002c7947 */ /* 0x000fea0003800000 */
.L_x_133:
[----:B------:R-:W-:Y:S01]  /*96f0*/  ISETP.NE.AND P0, PT, R86, RZ, PT ;  /* 0x000000ff5600720c */ /* 0x000fe20003f05270 */
[----:B------:R-:W-:-:S12]  /*9700*/  BSSY.RECONVERGENT B0, `(.L_x_132) ;  /* 0x0000009000007945 */ /* 0x000fd80003800200 */
[----:B------:R-:W-:Y:S05]  /*9710*/  @P0 BRA `(.L_x_134) ;  /* 0x0000000000140947 */ /* 0x000fea0003800000 */
[----:B------:R-:W2:Y:S02]  /*9720*/  LDCU.64 UR4, c[0x0][0x888] ;  /* 0x00011100ff0477ac */ /* 0x000ea40008000a00 */
[----:B--2---:R-:W-:-:S04]  /*9730*/  ISETP.NE.U32.AND P0, PT, RZ, UR4, PT ;  /* 0x00000004ff007c0c */ /* 0x004fc8000bf05070 */
[----:B------:R-:W-:-:S13]  /*9740*/  ISETP.NE.AND.EX P0, PT, RZ, UR5, PT, P0 ;  /* 0x00000005ff007c0c */ /* 0x000fda000bf05300 */
[----:B------:R-:W-:Y:S05]  /*9750*/  @!P0 EXIT ;  /* 0x000000000000894d */ /* 0x000fea0003800000 */
[----:B------:R-:W-:Y:S05]  /*9760*/  BRA `(.L_x_135) ;  /* 0x0000000000087947 */ /* 0x000fea0003800000 */
.L_x_134:
[----:B------:R-:W-:-:S13]  /*9770*/  FSETP.NEU.AND P0, PT, R41, RZ, PT ;  /* 0x000000ff2900720b */ /* 0x000fda0003f0d000 */
[----:B------:R-:W-:Y:S05]  /*9780*/  @!P0 EXIT ;  /* 0x000000000000894d */ /* 0x000fea0003800000 */
.L_x_135:
[----:B------:R-:W-:Y:S05]  /*9790*/  BSYNC.RECONVERGENT B0 ;  /* 0x0000000000007941 */ /* 0x000fea0003800200 */
.L_x_132:
[----:B------:R-:W-:Y:S01]  /*97a0*/  ULEA UR4, UR46, UR44, 0x3 ;  /* 0x0000002c2e047291 */ /* 0x000fe2000f8e18ff */
[----:B------:R-:W-:-:S04]  /*97b0*/  DEPBAR.LE SB0, 0x0 ;  /* 0x000080000000791a */ /* 0x000fc80000000000 */
[----:B------:R-:W-:-:S04]  /*97c0*/  UIADD3 UR4, UPT, UPT, UR4, 0x40, URZ ;  /* 0x0000004004047890 */ /* 0x000fc8000fffe0ff */
[----:B------:R-:W-:-:S09]  /*97d0*/  UPRMT UR4, UR47, 0x654, UR4 ;  /* 0x000006542f047896 */ /* 0x000fd20008000004 */
[----:B------:R-:W-:Y:S01]  /*97e0*/  SYNCS.ARRIVE.TRANS64.RED.A1T0 RZ, [UR4], RZ ;  /* 0x000000ffffff79a7 */ /* 0x000fe20008100404 */
[----:B------:R-:W-:Y:S05]  /*97f0*/  EXIT ;  /* 0x000000000000794d */ /* 0x000fea0003800000 */
.L_x_24:
[----:B---3--:R3:W4:Y:S02]  /*9800*/  SYNCS.PHASECHK.TRANS64.TRYWAIT P0, [R3+URZ+0xe0], R2 ;  /* 0x0000e002030075a7 */ /* 0x00872400080011ff */
[----:B----4-:R-:W-:Y:S05]  /*9810*/  @!P0 NANOSLEEP.SYNCS 0x989680 ;  /* 0x009896800000895d */ /* 0x010fea0003900000 */
[----:B------:R-:W4:Y:S02]  /*9820*/  @!P0 SYNCS.PHASECHK.TRANS64 P0, [R3+URZ+0xe0], R2 ;  /* 0x0000e002030085a7 */ /* 0x000f2400080010ff */
[----:B----4-:R-:W-:Y:S05]  /*9830*/  @!P0 BRA `(.L_x_24) ;  /* 0xfffffffc00f08947 */ /* 0x010fea000383ffff */
[----:B------:R-:W-:Y:S05]  /*9840*/  BRA `(.L_x_136) ;  /* 0xffffff7c00f87947 */ /* 0x000fea000383ffff */
.L_x_27:
[----:B--2---:R-:W-:-:S07]  /*9850*/  MOV R0, UR33 ;  /* 0x0000002100007c02 */ /* 0x004fce0008000f00 */
.L_x_137:
[----:B--2---:R2:W3:Y:S02]  /*9860*/  SYNCS.PHASECHK.TRANS64.TRYWAIT P0, [R0+URZ+0x10], R3 ;  /* 0x00001003000075a7 */ /* 0x0044e400080011ff */
[----:B---3--:R-:W-:Y:S05]  /*9870*/  @!P0 NANOSLEEP.SYNCS 0x989680 ;  /* 0x009896800000895d */ /* 0x008fea0003900000 */
[----:B------:R-:W3:Y:S02]  /*9880*/  @!P0 SYNCS.PHASECHK.TRANS64 P0, [R0+URZ+0x10], R3 ;  /* 0x00001003000085a7 */ /* 0x000ee400080010ff */
[----:B---3--:R-:W-:Y:S05]  /*9890*/  @!P0 BRA `(.L_x_137) ;  /* 0xfffffffc00f08947 */ /* 0x008fea000383ffff */
[----:B------:R-:W-:Y:S05]  /*98a0*/  BRA `(.L_x_26) ;  /* 0xffffff8000407947 */ /* 0x000fea000383ffff */
.L_x_34:
[----:B-1----:R-:W-:-:S07]  /*98b0*/  MOV R0, UR33 ;  /* 0x0000002100007c02 */ /* 0x002fce0008000f00 */
.L_x_138:
[----:B-1----:R1:W2:Y:S02]  /*98c0*/  SYNCS.PHASECHK.TRANS64.TRYWAIT P0, [R0+URZ+0x10], R3 ;  /* 0x00001003000075a7 */ /* 0x0022a400080011ff */
[----:B--2---:R-:W-:Y:S05]  /*98d0*/  @!P0 NANOSLEEP.SYNCS 0x989680 ;  /* 0x009896800000895d */ /* 0x004fea0003900000 */
[----:B------:R-:W2:Y:S02]  /*98e0*/  @!P0 SYNCS.PHASECHK.TRANS64 P0, [R0+URZ+0x10], R3 ;  /* 0x00001003000085a7 */ /* 0x000ea400080010ff */
[----:B--2---:R-:W-:Y:S05]  /*98f0*/  @!P0 BRA `(.L_x_138) ;  /* 0xfffffffc00f08947 */ /* 0x004fea000383ffff */
[----:B------:R-:W-:Y:S05]  /*9900*/  BRA `(.L_x_33) ;  /* 0xffffff8400307947 */ /* 0x000fea000383ffff */
.L_x_39:
[----:B-1----:R1:W2:Y:S02]  /*9910*/  SYNCS.PHASECHK.TRANS64.TRYWAIT P0, [R3+URZ+0x70], R0 ;  /* 0x00007000030075a7 */ /* 0x0022a400080011ff */
[----:B--2---:R-:W-:Y:S05]  /*9920*/  @!P0 NANOSLEEP.SYNCS 0x989680 ;  /* 0x009896800000895d */ /* 0x004fea0003900000 */
[----:B------:R-:W2:Y:S02]  /*9930*/  @!P0 SYNCS.PHASECHK.TRANS64 P0, [R3+URZ+0x70], R0 ;  /* 0x00007000030085a7 */ /* 0x000ea400080010ff */
[----:B--2---:R-:W-:Y:S05]  /*9940*/  @!P0 BRA `(.L_x_39) ;  /* 0xfffffffc00f08947 */ /* 0x004fea000383ffff */
[----:B------:R-:W-:Y:S05]  /*9950*/  BRA `(.L_x_139) ;  /* 0xffffff8800007947 */ /* 0x000fea000383ffff */
.L_x_43:
[----:B-1----:R-:W-:-:S07]  /*9960*/  MOV R0, UR4 ;  /* 0x0000000400007c02 */ /* 0x002fce0008000f00 */
.L_x_140:
[----:B-1----:R1:W2:Y:S02]  /*9970*/  SYNCS.PHASECHK.TRANS64.TRYWAIT P0, [R0+URZ], R3 ;  /* 0x00000003000075a7 */ /* 0x0022a400080011ff */
[----:B--2---:R-:W-:Y:S05]  /*9980*/  @!P0 NANOSLEEP.SYNCS 0x989680 ;  /* 0x009896800000895d */ /* 0x004fea0003900000 */
[----:B------:R-:W2:Y:S02]  /*9990*/  @!P0 SYNCS.PHASECHK.TRANS64 P0, [R0+URZ], R3 ;  /* 0x00000003000085a7 */ /* 0x000ea400080010ff */
[----:B--2---:R-:W-:Y:S05]  /*99a0*/  @!P0 BRA `(.L_x_140) ;  /* 0xfffffffc00f08947 */ /* 0x004fea000383ffff */
[----:B------:R-:W-:Y:S05]  /*99b0*/  BRA `(.L_x_141) ;  /* 0xffffff8c00a87947 */ /* 0x000fea000383ffff */
.L_x_46:
[----:B--2---:R2:W3:Y:S02]  /*99c0*/  SYNCS.PHASECHK.TRANS64.TRYWAIT P0, [R2+URZ+0xd0], R5 ;  /* 0x0000d005020075a7 */ /* 0x0044e400080011ff */
[----:B---3--:R-:W-:Y:S05]  /*99d0*/  @!P0 NANOSLEEP.SYNCS 0x989680 ;  /* 0x009896800000895d */ /* 0x008fea0003900000 */
[----:B------:R-:W3:Y:S02]  /*99e0*/  @!P0 SYNCS.PHASECHK.TRANS64 P0, [R2+URZ+0xd0], R5 ;  /* 0x0000d005020085a7 */ /* 0x000ee400080010ff */
[----:B---3--:R-:W-:Y:S05]  /*99f0*/  @!P0 BRA `(.L_x_46) ;  /* 0xfffffffc00f08947 */ /* 0x008fea000383ffff */
[----:B------:R-:W-:Y:S05]  /*9a00*/  BRA `(.L_x_142) ;  /* 0xffffff9000047947 */ /* 0x000fea000383ffff */
.L_x_47:
[----:B------:R-:W-:-:S07]  /*9a10*/  MOV R2, UR4 ;  /* 0x0000000400027c02 */ /* 0x000fce0008000f00 */
.L_x_143:
[----:B--2---:R2:W3:Y:S02]  /*9a20*/  SYNCS.PHASECHK.TRANS64.TRYWAIT P0, [R2+URZ+0x80], R5 ;  /* 0x00008005020075a7 */ /* 0x0044e400080011ff */
[----:B---3--:R-:W-:Y:S05]  /*9a30*/  @!P0 NANOSLEEP.SYNCS 0x989680 ;  /* 0x009896800000895d */ /* 0x008fea0003900000 */
[----:B------:R-:W3:Y:S02]  /*9a40*/  @!P0 SYNCS.PHASECHK.TRANS64 P0, [R2+URZ+0x80], R5 ;  /* 0x00008005020085a7 */ /* 0x000ee400080010ff */
[----:B---3--:R-:W-:Y:S05]  /*9a50*/  @!P0 BRA `(.L_x_143) ;  /* 0xfffffffc00f08947 */ /* 0x008fea000383ffff */
[----:B------:R-:W-:Y:S05]  /*9a60*/  BRA `(.L_x_144) ;  /* 0xffffff9000147947 */ /* 0x000fea000383ffff */
.L_x_48:
[----:B--2---:R2:W3:Y:S02]  /*9a70*/  SYNCS.PHASECHK.TRANS64.TRYWAIT P1, [R2+URZ+0x70], R5 ;  /* 0x00007005020075a7 */ /* 0x0044e400080211ff */
[----:B---3--:R-:W-:Y:S05]  /*9a80*/  @!P1 NANOSLEEP.SYNCS 0x989680 ;  /* 0x009896800000995d */ /* 0x008fea0003900000 */
[----:B------:R-:W3:Y:S02]  /*9a90*/  @!P1 SYNCS.PHASECHK.TRANS64 P1, [R2+URZ+0x70], R5 ;  /* 0x00007005020095a7 */ /* 0x000ee400080210ff */
[----:B---3--:R-:W-:Y:S05]  /*9aa0*/  @!P1 BRA `(.L_x_48) ;  /* 0xfffffffc00f09947 */ /* 0x008fea000383ffff */
[----:B------:R-:W-:Y:S05]  /*9ab0*/  BRA `(.L_x_145) ;  /* 0xffffff9000447947 */ /* 0x000fea000383ffff */
.L_x_51:
[----:B------:R-:W-:-:S07]  /*9ac0*/  MOV R0, UR4 ;  /* 0x0000000400007c02 */ /* 0x000fce0008000f00 */
.L_x_146:
[----:B--2---:R2:W3:Y:S02]  /*9ad0*/  SYNCS.PHASECHK.TRANS64.TRYWAIT P0, [R0+URZ+0x80], R3 ;  /* 0x00008003000075a7 */ /* 0x0044e400080011ff */
[----:B---3--:R-:W-:Y:S05]  /*9ae0*/  @!P0 NANOSLEEP.SYNCS 0x989680 ;  /* 0x009896800000895d */ /* 0x008fea0003900000 */
[----:B------:R-:W3:Y:S02]  /*9af0*/  @!P0 SYNCS.PHASECHK.TRANS64 P0, [R0+URZ+0x80], R3 ;  /* 0x00008003000085a7 */ /* 0x000ee400080010ff */
[----:B---3--:R-:W-:Y:S05]  /*9b00*/  @!P0 BRA `(.L_x_146) ;  /* 0xfffffffc00f08947 */ /* 0x008fea000383ffff */
[----:B------:R-:W-:Y:S05]  /*9b10*/  BRA `(.L_x_50) ;  /* 0xffffff9000987947 */ /* 0x000fea000383ffff */
.L_x_58:
[----:B-1----:R1:W2:Y:S02]  /*9b20*/  SYNCS.PHASECHK.TRANS64.TRYWAIT P1, [R0+URZ+0x70], R5 ;  /* 0x00007005000075a7 */ /* 0x0022a400080211ff */
[----:B--2---:R-:W-:Y:S05]  /*9b30*/  @!P1 NANOSLEEP.SYNCS 0x989680 ;  /* 0x009896800000995d */ /* 0x004fea0003900000 */
[----:B------:R-:W2:Y:S02]  /*9b40*/  @!P1 SYNCS.PHASECHK.TRANS64 P1, [R0+URZ+0x70], R5 ;  /* 0x00007005000095a7 */ /* 0x000ea400080210ff */
[----:B--2---:R-:W-:Y:S05]  /*9b50*/  @!P1 BRA `(.L_x_58) ;  /* 0xfffffffc00f09947 */ /* 0x004fea000383ffff */
[----:B------:R-:W-:Y:S05]  /*9b60*/  BRA `(.L_x_147) ;  /* 0xffffff98002c7947 */ /* 0x000fea000383ffff */
.L_x_59:
[----:B------:R-:W-:-:S07]  /*9b70*/  MOV R3, UR46 ;  /* 0x0000002e00037c02 */ /* 0x000fce0008000f00 */
.L_x_148:
[----:B-1----:R1:W2:Y:S02]  /*9b80*/  SYNCS.PHASECHK.TRANS64.TRYWAIT P0, [R3+URZ+0xb0], R0 ;  /* 0x0000b000030075a7 */ /* 0x0022a400080011ff */
[----:B--2---:R-:W-:Y:S05]  /*9b90*/  @!P0 NANOSLEEP.SYNCS 0x989680 ;  /* 0x009896800000895d */ /* 0x004fea0003900000 */
[----:B------:R-:W2:Y:S02]  /*9ba0*/  @!P0 SYNCS.PHASECHK.TRANS64 P0, [R3+URZ+0xb0], R0 ;  /* 0x0000b000030085a7 */ /* 0x000ea400080010ff */
[----:B--2---:R-:W-:Y:S05]  /*9bb0*/  @!P0 BRA `(.L_x_148) ;  /* 0xfffffffc00f08947 */ /* 0x004fea000383ffff */
[----:B------:R-:W-:Y:S05]  /*9bc0*/  BRA `(.L_x_149) ;  /* 0xffffff98007c7947 */ /* 0x000fea000383ffff */
.L_x_62:
[----:B------:R-:W-:Y:S07]  /*9bd0*/  MOV R0, UR7 ;  /* 0x0000000700007c02 */ /* 0x000fee0008000f00 */
.L_x_150:
[----:B-1----:R1:W2:Y:S02]  /*9be0*/  SYNCS.PHASECHK.TRANS64.TRYWAIT P0, [R0+URZ], R3 ;  /* 0x00000003000075a7 */ /* 0x0022a400080011ff */
[----:B--2---:R-:W-:Y:S05]  /*9bf0*/  @!P0 NANOSLEEP.SYNCS 0x989680 ;  /* 0x009896800000895d */ /* 0x004fea0003900000 */
[----:B------:R-:W2:Y:S02]  /*9c00*/  @!P0 SYNCS.PHASECHK.TRANS64 P0, [R0+URZ], R3 ;  /* 0x00000003000085a7 */ /* 0x000ea400080010ff */
[----:B--2---:R-:W-:Y:S05]  /*9c10*/  @!P0 BRA `(.L_x_150) ;  /* 0xfffffffc00f08947 */ /* 0x004fea000383ffff */
[----:B------:R-:W-:Y:S05]  /*9c20*/  BRA `(.L_x_61) ;  /* 0xffffff9800987947 */ /* 0x000fea000383ffff */
.L_x_65:
[----:B------:R-:W-:-:S07]  /*9c30*/  MOV R0, UR4 ;  /* 0x0000000400007c02 */ /* 0x000fce0008000f00 */
.L_x_151:
[----:B--2---:R2:W4:Y:S02]  /*9c40*/  SYNCS.PHASECHK.TRANS64.TRYWAIT P0, [R0+URZ], R3 ;  /* 0x00000003000075a7 */ /* 0x00452400080011ff */
[----:B----4-:R-:W-:Y:S05]  /*9c50*/  @!P0 NANOSLEEP.SYNCS 0x989680 ;  /* 0x009896800000895d */ /* 0x010fea0003900000 */
[----:B------:R-:W4:Y:S02]  /*9c60*/  @!P0 SYNCS.PHASECHK.TRANS64 P0, [R0+URZ], R3 ;  /* 0x00000003000085a7 */ /* 0x000f2400080010ff */
[----:B----4-:R-:W-:Y:S05]  /*9c70*/  @!P0 BRA `(.L_x_151) ;  /* 0xfffffffc00f08947 */ /* 0x010fea000383ffff */
[----:B------:R-:W-:Y:S05]  /*9c80*/  BRA `(.L_x_152) ;  /* 0xffffff9c00c47947 */ /* 0x000fea000383ffff */
.L_x_66:
[----:B------:R-:W-:-:S07]  /*9c90*/  MOV R0, UR5 ;  /* 0x0000000500007c02 */ /* 0x000fce0008000f00 */
.L_x_153:
[----:B-1----:R1:W2:Y:S02]  /*9ca0*/  SYNCS.PHASECHK.TRANS64.TRYWAIT P0, [R0+URZ], R3 ;  /* 0x00000003000075a7 */ /* 0x0022a400080011ff */
[----:B--2---:R-:W-:Y:S05]  /*9cb0*/  @!P0 NANOSLEEP.SYNCS 0x989680 ;  /* 0x009896800000895d */ /* 0x004fea0003900000 */
[----:B------:R-:W2:Y:S02]  /*9cc0*/  @!P0 SYNCS.PHASECHK.TRANS64 P0, [R0+URZ], R3 ;  /* 0x00000003000085a7 */ /* 0x000ea400080010ff */
[----:B--2---:R-:W-:Y:S05]  /*9cd0*/  @!P0 BRA `(.L_x_153) ;  /* 0xfffffffc00f08947 */ /* 0x004fea000383ffff */
[----:B------:R-:W-:Y:S05]  /*9ce0*/  BRA `(.L_x_154) ;  /* 0xffffff9c00d07947 */ /* 0x000fea000383ffff */
.L_x_67:
[----:B------:R-:W-:-:S07]  /*9cf0*/  MOV R0, UR5 ;  /* 0x0000000500007c02 */ /* 0x000fce0008000f00 */
.L_x_155:
[----:B-1----:R1:W2:Y:S02]  /*9d00*/  SYNCS.PHASECHK.TRANS64.TRYWAIT P0, [R0+URZ], R3 ;  /* 0x00000003000075a7 */ /* 0x0022a400080011ff */
[----:B--2---:R-:W-:Y:S05]  /*9d10*/  @!P0 NANOSLEEP.SYNCS 0x989680 ;  /* 0x009896800000895d */ /* 0x004fea0003900000 */
[----:B------:R-:W2:Y:S02]  /*9d20*/  @!P0 SYNCS.PHASECHK.TRANS64 P0, [R0+URZ], R3 ;  /* 0x00000003000085a7 */ /* 0x000ea400080010ff */
[----:B--2---:R-:W-:Y:S05]  /*9d30*/  @!P0 BRA `(.L_x_155) ;  /* 0xfffffffc00f08947 */ /* 0x004fea000383ffff */
[----:B------:R-:W-:Y:S05]  /*9d40*/  BRA `(.L_x_156) ;  /* 0xffffff9c00dc7947 */ /* 0x000fea000383ffff */
.L_x_68:
[----:B------:R-:W-:-:S07]  /*9d50*/  MOV R0, UR4 ;  /* 0x0000000400007c02 */ /* 0x000fce0008000f00 */
.L_x_157:
[----:B-1----:R1:W2:Y:S02]  /*9d60*/  SYNCS.PHASECHK.TRANS64.TRYWAIT P0, [R0+URZ], R3 ;  /* 0x00000003000075a7 */ /* 0x0022a400080011ff */
[----:B--2---:R-:W-:Y:S05]  /*9d70*/  @!P0 NANOSLEEP.SYNCS 0x989680 ;  /* 0x009896800000895d */ /* 0x004fea0003900000 */
[----:B------:R-:W2:Y:S02]  /*9d80*/  @!P0 SYNCS.PHASECHK.TRANS64 P0, [R0+URZ], R3 ;  /* 0x00000003000085a7 */ /* 0x000ea400080010ff */
[----:B--2---:R-:W-:Y:S05]  /*9d90*/  @!P0 BRA `(.L_x_157) ;  /* 0xfffffffc00f08947 */ /* 0x004fea000383ffff */
[----:B------:R-:W-:Y:S05]  /*9da0*/  BRA `(.L_x_158) ;  /* 0xffffff9c00e87947 */ /* 0x000fea000383ffff */
.L_x_73:
[----:B--2---:R2:W3:Y:S02]  /*9db0*/  SYNCS.PHASECHK.TRANS64.TRYWAIT P0, [R8+URZ+0x70], R5 ;  /* 0x00007005080075a7 */ /* 0x0044e400080011ff */
[----:B---3--:R-:W-:Y:S05]  /*9dc0*/  @!P0 NANOSLEEP.SYNCS 0x989680 ;  /* 0x009896800000895d */ /* 0x008fea0003900000 */
[----:B------:R-:W3:Y:S02]  /*9dd0*/  @!P0 SYNCS.PHASECHK.TRANS64 P0, [R8+URZ+0x70], R5 ;  /* 0x00007005080085a7 */ /* 0x000ee400080010ff */
[----:B---3--:R-:W-:Y:S05]  /*9de0*/  @!P0 BRA `(.L_x_73) ;  /* 0xfffffffc00f08947 */ /* 0x008fea000383ffff */
[----:B------:R-:W-:Y:S05]  /*9df0*/  BRA `(.L_x_159) ;  /* 0xffffffa4001c7947 */ /* 0x000fea000383ffff */
.L_x_76:
[----:B------:R-:W-:Y:S07]  /*9e00*/  MOV R0, UR21 ;  /* 0x0000001500007c02 */ /* 0x000fee0008000f00 */
.L_x_160:
[----:B--2---:R2:W3:Y:S02]  /*9e10*/  SYNCS.PHASECHK.TRANS64.TRYWAIT P1, [R0+URZ+0x68], R5 ;  /* 0x00006805000075a7 */ /* 0x0044e400080211ff */
[----:B---3--:R-:W-:Y:S05]  /*9e20*/  @!P1 NANOSLEEP.SYNCS 0x989680 ;  /* 0x009896800000995d */ /* 0x008fea0003900000 */
[----:B------:R-:W3:Y:S02]  /*9e30*/  @!P1 SYNCS.PHASECHK.TRANS64 P1, [R0+URZ+0x68], R5 ;  /* 0x00006805000095a7 */ /* 0x000ee400080210ff */
[----:B---3--:R-:W-:Y:S05]  /*9e40*/  @!P1 BRA `(.L_x_160) ;  /* 0xfffffffc00f09947 */ /* 0x008fea000383ffff */
[----:B------:R-:W-:Y:S05]  /*9e50*/  BRA `(.L_x_75) ;  /* 0xffffffa800987947 */ /* 0x000fea000383ffff */
.L_x_79:
[----:B--2---:R-:W-:Y:S07]  /*9e60*/  MOV R5, UR21 ;  /* 0x0000001500057c02 */ /* 0x004fee0008000f00 */
.L_x_161:
[----:B--2---:R2:W3:Y:S02]  /*9e70*/  SYNCS.PHASECHK.TRANS64.TRYWAIT P0, [R5+URZ+0x40], R4 ;  /* 0x00004004050075a7 */ /* 0x0044e400080011ff */
[----:B---3--:R-:W-:Y:S05]  /*9e80*/  @!P0 NANOSLEEP.SYNCS 0x989680 ;  /* 0x009896800000895d */ /* 0x008fea0003900000 */
[----:B------:R-:W3:Y:S02]  /*9e90*/  @!P0 SYNCS.PHASECHK.TRANS64 P0, [R5+URZ+0x40], R4 ;  /* 0x00004004050085a7 */ /* 0x000ee400080010ff */
[----:B---3--:R-:W-:Y:S05]  /*9ea0*/  @!P0 BRA `(.L_x_161) ;  /* 0xfffffffc00f08947 */ /* 0x008fea000383ffff */
[----:B------:R-:W-:Y:S05]  /*9eb0*/  BRA `(.L_x_162) ;  /* 0xffffffa800f07947 */ /* 0x000fea000383ffff */
.L_x_80:
[----:B------:R-:W-:Y:S07]  /*9ec0*/  MOV R5, UR21 ;  /* 0x0000001500057c02 */ /* 0x000fee0008000f00 */
.L_x_163:
[----:B--2---:R2:W3:Y:S02]  /*9ed0*/  SYNCS.PHASECHK.TRANS64.TRYWAIT P0, [R5+URZ+0x48], R4 ;  /* 0x00004804050075a7 */ /* 0x0044e400080011ff */
[----:B---3--:R-:W-:Y:S05]  /*9ee0*/  @!P0 NANOSLEEP.SYNCS 0x989680 ;  /* 0x009896800000895d */ /* 0x008fea0003900000 */
[----:B------:R-:W3:Y:S02]  /*9ef0*/  @!P0 SYNCS.PHASECHK.TRANS64 P0, [R5+URZ+0x48], R4 ;  /* 0x00004804050085a7 */ /* 0x000ee400080010ff */
[----:B---3--:R-:W-:Y:S05]  /*9f00*/  @!P0 BRA `(.L_x_163) ;  /* 0xfffffffc00f08947 */ /* 0x008fea000383ffff */
[----:B------:R-:W-:Y:S05]  /*9f10*/  BRA `(.L_x_164) ;  /* 0xffffffac002c7947 */ /* 0x000fea000383ffff */
.L_x_81:
[----:B--2---:R-:W-:Y:S07]  /*9f20*/  MOV R5, UR21 ;  /* 0x0000001500057c02 */ /* 0x004fee0008000f00 */
.L_x_165:
[----:B--2---:R2:W3:Y:S02]  /*9f30*/  SYNCS.PHASECHK.TRANS64.TRYWAIT P0, [R5+URZ+0x50], R4 ;  /* 0x00005004050075a7 */ /* 0x0044e400080011ff */
[----:B---3--:R-:W-:Y:S05]  /*9f40*/  @!P0 NANOSLEEP.SYNCS 0x989680 ;  /* 0x009896800000895d */ /* 0x008fea0003900000 */
[----:B------:R-:W3:Y:S02]  /*9f50*/  @!P0 SYNCS.PHASECHK.TRANS64 P0, [R5+URZ+0x50], R4 ;  /* 0x00005004050085a7 */ /* 0x000ee400080010ff */
[----:B---3--:R-:W-:Y:S05]  /*9f60*/  @!P0 BRA `(.L_x_165) ;  /* 0xfffffffc00f08947 */ /* 0x008fea000383ffff */
[----:B------:R-:W-:Y:S05]  /*9f70*/  BRA `(.L_x_166) ;  /* 0xffffffac00747947 */ /* 0x000fea000383ffff */
.L_x_82:
[----:B--2---:R-:W-:Y:S07]  /*9f80*/  MOV R5, UR21 ;  /* 0x0000001500057c02 */ /* 0x004fee0008000f00 */
.L_x_167:
[----:B--2---:R2:W3:Y:S02]  /*9f90*/  SYNCS.PHASECHK.TRANS64.TRYWAIT P0, [R5+URZ+0x58], R4 ;  /* 0x00005804050075a7 */ /* 0x0044e400080011ff */
[----:B---3--:R-:W-:Y:S05]  /*9fa0*/  @!P0 NANOSLEEP.SYNCS 0x989680 ;  /* 0x009896800000895d */ /* 0x008fea0003900000 */
[----:B------:R-:W3:Y:S02]  /*9fb0*/  @!P0 SYNCS.PHASECHK.TRANS64 P0, [R5+URZ+0x58], R4 ;  /* 0x00005804050085a7 */ /* 0x000ee400080010ff */
[----:B---3--:R-:W-:Y:S05]  /*9fc0*/  @!P0 BRA `(.L_x_167) ;  /* 0xfffffffc00f08947 */ /* 0x008fea000383ffff */
[----:B------:R-:W-:Y:S05]  /*9fd0*/  BRA `(.L_x_168) ;  /* 0xffffffac00c07947 */ /* 0x000fea000383ffff */
.L_x_84:
[----:B------:R-:W-:-:S07]  /*9fe0*/  MOV R0, UR21 ;  /* 0x0000001500007c02 */ /* 0x000fce0008000f00 */
.L_x_169:
[----:B--2---:R2:W3:Y:S02]  /*9ff0*/  SYNCS.PHASECHK.TRANS64.TRYWAIT P0, [R0+URZ+0x40], R3 ;  /* 0x00004003000075a7 */ /* 0x0044e400080011ff */
[----:B---3--:R-:W-:Y:S05]  /*a000*/  @!P0 NANOSLEEP.SYNCS 0x989680 ;  /* 0x009896800000895d */ /* 0x008fea0003900000 */
[----:B------:R-:W3:Y:S02]  /*a010*/  @!P0 SYNCS.PHASECHK.TRANS64 P0, [R0+URZ+0x40], R3 ;  /* 0x00004003000085a7 */ /* 0x000ee400080010ff */
[----:B---3--:R-:W-:Y:S05]  /*a020*/  @!P0 BRA `(.L_x_169) ;  /* 0xfffffffc00f08947 */ /* 0x008fea000383ffff */
[----:B------:R-:W-:Y:S05]  /*a030*/  BRA `(.L_x_170) ;  /* 0xffffffb000347947 */ /* 0x000fea000383ffff */
.L_x_85:
[----:B--2---:R-:W-:-:S07]  /*a040*/  MOV R0, UR21 ;  /* 0x0000001500007c02 */ /* 0x004fce0008000f00 */
.L_x_171:
[----:B--2---:R2:W3:Y:S02]  /*a050*/  SYNCS.PHASECHK.TRANS64.TRYWAIT P0, [R0+URZ+0x48], R3 ;  /* 0x00004803000075a7 */ /* 0x0044e400080011ff */
[----:B---3--:R-:W-:Y:S05]  /*a060*/  @!P0 NANOSLEEP.SYNCS 0x989680 ;  /* 0x009896800000895d */ /* 0x008fea0003900000 */
[----:B------:R-:W3:Y:S02]  /*a070*/  @!P0 SYNCS.PHASECHK.TRANS64 P0, [R0+URZ+0x48], R3 ;  /* 0x00004803000085a7 */ /* 0x000ee400080010ff */
[----:B---3--:R-:W-:Y:S05]  /*a080*/  @!P0 BRA `(.L_x_171) ;  /* 0xfffffffc00f08947 */ /* 0x008fea000383ffff */
[----:B------:R-:W-:Y:S05]  /*a090*/  BRA `(.L_x_172) ;  /* 0xffffffb000247947 */ /* 0x000fea000383ffff */
.L_x_86:
[----:B--2---:R-:W-:-:S07]  /*a0a0*/  MOV R0, UR21 ;  /* 0x0000001500007c02 */ /* 0x004fce0008000f00 */
.L_x_173:
[----:B--2---:R2:W3:Y:S02]  /*a0b0*/  SYNCS.PHASECHK.TRANS64.TRYWAIT P0, [R0+URZ+0x50], R3 ;  /* 0x00005003000075a7 */ /* 0x0044e400080011ff */
[----:B---3--:R-:W-:Y:S05]  /*a0c0*/  @!P0 NANOSLEEP.SYNCS 0x989680 ;  /* 0x009896800000895d */ /* 0x008fea0003900000 */
[----:B------:R-:W3:Y:S02]  /*a0d0*/  @!P0 SYNCS.PHASECHK.TRANS64 P0, [R0+URZ+0x50], R3 ;  /* 0x00005003000085a7 */ /* 0x000ee400080010ff */
[----:B---3--:R-:W-:Y:S05]  /*a0e0*/  @!P0 BRA `(.L_x_173) ;  /* 0xfffffffc00f08947 */ /* 0x008fea000383ffff */
[----:B------:R-:W-:Y:S05]  /*a0f0*/  BRA `(.L_x_174) ;  /* 0xffffffb000147947 */ /* 0x000fea000383ffff */
.L_x_88:
[----:B-1----:R1:W2:Y:S02]  /*a100*/  SYNCS.PHASECHK.TRANS64.TRYWAIT P0, [R3+URZ+0x70], R0 ;  /* 0x00007000030075a7 */ /* 0x0022a400080011ff */
[----:B--2---:R-:W-:Y:S05]  /*a110*/  @!P0 NANOSLEEP.SYNCS 0x989680 ;  /* 0x009896800000895d */ /* 0x004fea0003900000 */
[----:B------:R-:W2:Y:S02]  /*a120*/  @!P0 SYNCS.PHASECHK.TRANS64 P0, [R3+URZ+0x70], R0 ;  /* 0x00007000030085a7 */ /* 0x000ea400080010ff */
[----:B--2---:R-:W-:Y:S05]  /*a130*/  @!P0 BRA `(.L_x_88) ;  /* 0xfffffffc00f08947 */ /* 0x004fea000383ffff */
[----:B------:R-:W-:Y:S05]  /*a140*/  BRA `(.L_x_175) ;  /* 0xffffffb000e47947 */ /* 0x000fea000383ffff */
.L_x_99:
[----:B-1----:R-:W-:Y:S04]  /*a150*/  MOV R0, UR44 ;  /* 0x0000002c00007c02 */ /* 0x002fe80008000f00 */
[----:B------:R1:W2:Y:S03]  /*a160*/  SYNCS.PHASECHK.TRANS64.TRYWAIT P1, [R0+URZ+0x20], R3 ;  /* 0x00002003000075a7 */ /* 0x0002a600080211ff */
[----:B--2---:R-:W-:Y:S05]  /*a170*/  @!P1 NANOSLEEP.SYNCS 0x989680 ;  /* 0x009896800000995d */ /* 0x004fea0003900000 */
[----:B------:R-:W2:Y:S02]  /*a180*/  @!P1 SYNCS.PHASECHK.TRANS64 P1, [R0+URZ+0x20], R3 ;  /* 0x00002003000095a7 */ /* 0x000ea400080210ff */
[----:B--2---:R-:W-:Y:S05]  /*a190*/  @!P1 BRA `(.L_x_99) ;  /* 0xfffffffc00ec9947 */ /* 0x004fea000383ffff */
[----:B------:R-:W-:Y:S05]  /*a1a0*/  BRA `(.L_x_98) ;  /* 0xffffffc000847947 */ /* 0x000fea000383ffff */
.L_x_101:
[----:B-1----:R1:W4:Y:S02]  /*a1b0*/  SYNCS.PHASECHK.TRANS64.TRYWAIT P0, [R99+URZ+0x90], R2 ;  /* 0x00009002630075a7 */ /* 0x00232400080011ff */
[----:B----4-:R-:W-:Y:S05]  /*a1c0*/  @!P0 NANOSLEEP.SYNCS 0x989680 ;  /* 0x009896800000895d */ /* 0x010fea0003900000 */
[----:B------:R-:W4:Y:S02]  /*a1d0*/  @!P0 SYNCS.PHASECHK.TRANS64 P0, [R99+URZ+0x90], R2 ;  /* 0x00009002630085a7 */ /* 0x000f2400080010ff */
[----:B----4-:R-:W-:Y:S05]  /*a1e0*/  @!P0 BRA `(.L_x_101) ;  /* 0xfffffffc00f08947 */ /* 0x010fea000383ffff */
[----:B------:R-:W-:Y:S05]  /*a1f0*/  BRA `(.L_x_100) ;  /* 0xffffffc000b07947 */ /* 0x000fea000383ffff */
.L_x_110:
[----:B--2---:R2:W3:Y:S02]  /*a200*/  SYNCS.PHASECHK.TRANS64.TRYWAIT P0, [R3+URZ+0x20], R0 ;  /* 0x00002000030075a7 */ /* 0x0044e400080011ff */
[----:B---3--:R-:W-:Y:S05]  /*a210*/  @!P0 NANOSLEEP.SYNCS 0x989680 ;  /* 0x009896800000895d */ /* 0x008fea0003900000 */
[----:B------:R-:W3:Y:S02]  /*a220*/  @!P0 SYNCS.PHASECHK.TRANS64 P0, [R3+URZ+0x20], R0 ;  /* 0x00002000030085a7 */ /* 0x000ee400080010ff */
[----:B---3--:R-:W-:Y:S05]  /*a230*/  @!P0 BRA `(.L_x_110) ;  /* 0xfffffffc00f08947 */ /* 0x008fea000383ffff */
[----:B------:R-:W-:Y:S05]  /*a240*/  BRA `(.L_x_109) ;  /* 0xffffffcc00947947 */ /* 0x000fea000383ffff */
.L_x_118:
[----:B--2---:R2:W3:Y:S02]  /*a250*/  SYNCS.PHASECHK.TRANS64.TRYWAIT P0, [R102+URZ+0x20], R5 ;  /* 0x00002005660075a7 */ /* 0x0044e400080011ff */
[----:B---3--:R-:W-:Y:S05]  /*a260*/  @!P0 NANOSLEEP.SYNCS 0x989680 ;  /* 0x009896800000895d */ /* 0x008fea0003900000 */
[----:B------:R-:W3:Y:S02]  /*a270*/  @!P0 SYNCS.PHASECHK.TRANS64 P0, [R102+URZ+0x20], R5 ;  /* 0x00002005660085a7 */ /* 0x000ee400080010ff */
[----:B---3--:R-:W-:Y:S05]  /*a280*/  @!P0 BRA `(.L_x_118) ;  /* 0xfffffffc00f08947 */ /* 0x008fea000383ffff */
[----:B------:R-:W-:Y:S05]  /*a290*/  BRA `(.L_x_117) ;  /* 0xffffffd8009c7947 */ /* 0x000fea000383ffff */
.L_x_126:
[----:B--2---:R2:W3:Y:S02]  /*a2a0*/  SYNCS.PHASECHK.TRANS64.TRYWAIT P0, [R103+URZ+0x20], R0 ;  /* 0x00002000670075a7 */ /* 0x0044e400080011ff */
[----:B---3--:R-:W-:Y:S05]  /*a2b0*/  @!P0 NANOSLEEP.SYNCS 0x989680 ;  /* 0x009896800000895d */ /* 0x008fea0003900000 */
[----:B------:R-:W3:Y:S02]  /*a2c0*/  @!P0 SYNCS.PHASECHK.TRANS64 P0, [R103+URZ+0x20], R0 ;  /* 0x00002000670085a7 */ /* 0x000ee400080010ff */
[----:B---3--:R-:W-:Y:S05]  /*a2d0*/  @!P0 BRA `(.L_x_126) ;  /* 0xfffffffc00f08947 */ /* 0x008fea000383ffff */
[----:B------:R-:W-:Y:S05]  /*a2e0*/  BRA `(.L_x_125) ;  /* 0xffffffe400a47947 */ /* 0x000fea000383ffff */
        .weak           $__internal_0_$__cuda_sm10x_tcgen05_guardrail_trap_col_being_dealloced_not_returned_by_alloc
        .type           $__internal_0_$__cuda_sm10x_tcgen05_guardrail_trap_col_being_dealloced_not_returned_by_alloc,@function
        .size           $__internal_0_$__cuda_sm10x_tcgen05_guardrail_trap_col_being_dealloced_not_returned_by_alloc,($__internal_1_$__cuda_sm10x_tcgen05_guardrail_trap_phase_invalid_during_alloc - $__internal_0_$__cuda_sm10x_tcgen05_guardrail_trap_col_being_dealloced_not_returned_by_alloc)
$__internal_0_$__cuda_sm10x_tcgen05_guardrail_trap_col_being_dealloced_not_returned_by_alloc:
[----:B------:R-:W-:Y:S05]  /*a2f0*/  BPT.TRAP 0x1 ;  /* 0x000000040000795c */ /* 0x000fea0000300000 */
[----:B------:R-:W-:-:S04]  /*a300*/  HFMA2 R3, -RZ, RZ, 0, 0 ;  /* 0x00000000ff037431 */ /* 0x000fc800000001ff */
[----:B------:R-:W-:Y:S05]  /*a310*/  RET.REL.NODEC R2 `(_ZN7cutlass13device_kernelINS_4gemm6kernel13GemmUniversalIN4cute5tupleIJiiiiEEENS1_10collective13CollectiveMmaINS1_35MainloopSm100TmaUmmaWarpSpecializedILi2ELi2ELi4ENS5_IJNS4_1CILi2EEENSA_ILi1EEESC_EEEEENS5_IJNSA_ILi64EEENSA_ILi256EEENSA_ILi128EEEEEENS_6half_tENS5_IJlSC_lEEESJ_SK_NS4_8TiledMMAINS4_8MMA_AtomIJNS4_20SM100_MMA_F16BF16_SSISJ_SJ_fLi64ELi256ELNS4_4UMMA5MajorE0ELSP_0ELNSO_7ScaleInE0ELSQ_0EEEEEENS4_6LayoutINS5_IJSC_SC_SC_EEENS5_IJNSA_ILi0EEESV_SV_EEEEENS5_IJNS4_10UnderscoreESY_SY_EEEEENS4_13SM90_TMA_LOADENS4_14ComposedLayoutINS4_7SwizzleILi3ELi4ELi3EEENS4_18smem_ptr_flag_bitsILi16EEENST_INS5_IJNSA_ILi8EEESF_EEENS5_IJSF_SC_EEEEEEEvNS4_8identityENS4_23SM90_TMA_LOAD_MULTICASTES1B_vS1C_EENS_8epilogue10collective18CollectiveEpilogueINS1F_23Sm100TmaWarpSpecializedILi4ELi2ELi32ELb1ELb0EEEJSI_NS5_IJNST_ISF_SC_EES1K_EEESJ_SK_SJ_SK_NS1F_6fusion15FusionCallbacksIS1J_NS1M_17LinearCombinationISJ_fSJ_fLNS_15FloatRoundStyleE2EEESI_S1L_JEEENS4_5SM1004TMEM4LOAD26SM100_TMEM_LOAD_16dp256b8xES11_S1B_NS4_17SM75_U32x4_LDSM_NENS4_14SM90_TMA_STOREES1B_NS4_17SM90_U32x4_STSM_NENS4_39AutoVectorizingCopyWithAssumedAlignmentILi128EEEEEEvvEEEEvNT_6ParamsE) ;  /* 0xffffff5c02387950 */ /* 0x000fea0003c3ffff */
        .weak           $__internal_1_$__cuda_sm10x_tcgen05_guardrail_trap_phase_invalid_during_alloc
        .type           $__internal_1_$__cuda_sm10x_tcgen05_guardrail_trap_phase_invalid_during_alloc,@function
        .size           $__internal_1_$__cuda_sm10x_tcgen05_guardrail_trap_phase_invalid_during_alloc,($__internal_2_$__cuda_sm10x_tcgen05_guardrail_trap_unallocated_columns_being_dealloced - $__internal_1_$__cuda_sm10x_tcgen05_guardrail_trap_phase_invalid_during_alloc)
$__internal_1_$__cuda_sm10x_tcgen05_guardrail_trap_phase_invalid_during_alloc:
[----:B------:R-:W-:Y:S05]  /*a320*/  BPT.TRAP 0x1 ;  /* 0x000000040000795c */ /* 0x000fea0000300000 */
[----:B------:R-:W-:-:S04]  /*a330*/  MOV R5, 0x0 ;  /* 0x0000000000057802 */ /* 0x000fc80000000f00 */
[----:B------:R-:W-:Y:S05]  /*a340*/  RET.REL.NODEC R4 `(_ZN7cutlass13device_kernelINS_4gemm6kernel13GemmUniversalIN4cute5tupleIJiiiiEEENS1_10collective13CollectiveMmaINS1_35MainloopSm100TmaUmmaWarpSpecializedILi2ELi2ELi4ENS5_IJNS4_1CILi2EEENSA_ILi1EEESC_EEEEENS5_IJNSA_ILi64EEENSA_ILi256EEENSA_ILi128EEEEEENS_6half_tENS5_IJlSC_lEEESJ_SK_NS4_8TiledMMAINS4_8MMA_AtomIJNS4_20SM100_MMA_F16BF16_SSISJ_SJ_fLi64ELi256ELNS4_4UMMA5MajorE0ELSP_0ELNSO_7ScaleInE0ELSQ_0EEEEEENS4_6LayoutINS5_IJSC_SC_SC_EEENS5_IJNSA_ILi0EEESV_SV_EEEEENS5_IJNS4_10UnderscoreESY_SY_EEEEENS4_13SM90_TMA_LOADENS4_14ComposedLayoutINS4_7SwizzleILi3ELi4ELi3EEENS4_18smem_ptr_flag_bitsILi16EEENST_INS5_IJNSA_ILi8EEESF_EEENS5_IJSF_SC_EEEEEEEvNS4_8identityENS4_23SM90_TMA_LOAD_MULTICASTES1B_vS1C_EENS_8epilogue10collective18CollectiveEpilogueINS1F_23Sm100TmaWarpSpecializedILi4ELi2ELi32ELb1ELb0EEEJSI_NS5_IJNST_ISF_SC_EES1K_EEESJ_SK_SJ_SK_NS1F_6fusion15FusionCallbacksIS1J_NS1M_17LinearCombinationISJ_fSJ_fLNS_15FloatRoundStyleE2EEESI_S1L_JEEENS4_5SM1004TMEM4LOAD26SM100_TMEM_LOAD_16dp256b8xES11_S1B_NS4_17SM75_U32x4_LDSM_NENS4_14SM90_TMA_STOREES1B_NS4_17SM90_U32x4_STSM_NENS4_39AutoVectorizingCopyWithAssumedAlignmentILi128EEEEEEvvEEEEvNT_6ParamsE) ;  /* 0xffffff5c042c7950 */ /* 0x000fea0003c3ffff */
        .weak           $__internal_2_$__cuda_sm10x_tcgen05_guardrail_trap_unallocated_columns_being_dealloced
        .type           $__internal_2_$__cuda_sm10x_tcgen05_guardrail_trap_unallocated_columns_being_dealloced,@function
        .size           $__internal_2_$__cuda_sm10x_tcgen05_guardrail_trap_unallocated_columns_being_dealloced,(.L_x_177 - $__internal_2_$__cuda_sm10x_tcgen05_guardrail_trap_unallocated_columns_being_dealloced)
$__internal_2_$__cuda_sm10x_tcgen05_guardrail_trap_unallocated_columns_being_dealloced:
[----:B------:R-:W-:Y:S05]  /*a350*/  BPT.TRAP 0x1 ;  /* 0x000000040000795c */ /* 0x000fea0000300000 */
[----:B------:R-:W-:-:S04]  /*a360*/  HFMA2 R3, -RZ, RZ, 0, 0 ;  /* 0x00000000ff037431 */ /* 0x000fc800000001ff */
[----:B------:R-:W-:Y:S05]  /*a370*/  RET.REL.NODEC R2 `(_ZN7cutlass13device_kernelINS_4gemm6kernel13GemmUniversalIN4cute5tupleIJiiiiEEENS1_10collective13CollectiveMmaINS1_35MainloopSm100TmaUmmaWarpSpecializedILi2ELi2ELi4ENS5_IJNS4_1CILi2EEENSA_ILi1EEESC_EEEEENS5_IJNSA_ILi64EEENSA_ILi256EEENSA_ILi128EEEEEENS_6half_tENS5_IJlSC_lEEESJ_SK_NS4_8TiledMMAINS4_8MMA_AtomIJNS4_20SM100_MMA_F16BF16_SSISJ_SJ_fLi64ELi256ELNS4_4UMMA5MajorE0ELSP_0ELNSO_7ScaleInE0ELSQ_0EEEEEENS4_6LayoutINS5_IJSC_SC_SC_EEENS5_IJNSA_ILi0EEESV_SV_EEEEENS5_IJNS4_10UnderscoreESY_SY_EEEEENS4_13SM90_TMA_LOADENS4_14ComposedLayoutINS4_7SwizzleILi3ELi4ELi3EEENS4_18smem_ptr_flag_bitsILi16EEENST_INS5_IJNSA_ILi8EEESF_EEENS5_IJSF_SC_EEEEEEEvNS4_8identityENS4_23SM90_TMA_LOAD_MULTICASTES1B_vS1C_EENS_8epilogue10collective18CollectiveEpilogueINS1F_23Sm100TmaWarpSpecializedILi4ELi2ELi32ELb1ELb0EEEJSI_NS5_IJNST_ISF_SC_EES1K_EEESJ_SK_SJ_SK_NS1F_6fusion15FusionCallbacksIS1J_NS1M_17LinearCombinationISJ_fSJ_fLNS_15FloatRoundStyleE2EEESI_S1L_JEEENS4_5SM1004TMEM4LOAD26SM100_TMEM_LOAD_16dp256b8xES11_S1B_NS4_17SM75_U32x4_LDSM_NENS4_14SM90_TMA_STOREES1B_NS4_17SM90_U32x4_STSM_NENS4_39AutoVectorizingCopyWithAssumedAlignmentILi128EEEEEEvvEEEEvNT_6ParamsE) ;  /* 0xffffff5c02207950 */ /* 0x000fea0003c3ffff */
.L_x_176:
[----:B------:R-:W-:-:S00]  /*a380*/  BRA `(.L_x_176) ;  /* 0xfffffffc00fc7947 */ /* 0x000fc0000383ffff */
[----:B------:R-:W-:-:S00]  /*a390*/  NOP ;  /* 0x0000000000007918 */ /* 0x000fc00000000000 */
        /* <DEDUP_REMOVED lines=14> */
.L_x_177:


//--------------------- .nv.global.init           --------------------------
	.section	.nv.global.init,"aw",@progbits
.nv.global.init:
	.type		$str$27,@object
	.size		$str$27,($str$28 - $str$27)
$str$27:
        /*0000*/ 	.byte	0x28, 0x61, 0x64, 0x64, 0x72, 0x65, 0x73, 0x73, 0x20, 0x26, 0x20, 0x6d, 0x61, 0x73, 0x6b, 0x29
        /*0010*/ 	.byte	0x20, 0x3d, 0x3d, 0x20, 0x30, 0x00
	.type		$str$28,@object
	.size		$str$28,($str$26 - $str$28)
$str$28:
        /*0016*/ 	.byte	0x2f, 0x74, 0x6d, 0x70, 0x2f, 0x63, 0x75, 0x74, 0x6c, 0x61, 0x73, 0x73, 0x5f, 0x73, 0x77, 0x65
        /*0026*/ 	.byte	0x65, 0x70, 0x5f, 0x73, 0x72, 0x63, 0x2f, 0x69, 0x6e, 0x63, 0x6c, 0x75, 0x64, 0x65, 0x2f, 0x63
        /*0036*/ 	.byte	0x75, 0x74, 0x65, 0x2f, 0x70, 0x6f, 0x69, 0x6e, 0x74, 0x65, 0x72, 0x5f, 0x66, 0x6c, 0x61, 0x67
        /*0046*/ 	.byte	0x67, 0x65, 0x64, 0x2e, 0x68, 0x70, 0x70, 0x00
	.type		$str$26,@object
	.size		$str$26,($str$25 - $str$26)
$str$26:
        /*004e*/ 	.byte	0x2f, 0x74, 0x6d, 0x70, 0x2f, 0x63, 0x75, 0x74, 0x6c, 0x61, 0x73, 0x73, 0x5f, 0x73, 0x77, 0x65
        /*005e*/ 	.byte	0x65, 0x70, 0x5f, 0x73, 0x72, 0x63, 0x2f, 0x69, 0x6e, 0x63, 0x6c, 0x75, 0x64, 0x65, 0x2f, 0x63
        /*006e*/ 	.byte	0x75, 0x74, 0x65, 0x2f, 0x61, 0x74, 0x6f, 0x6d, 0x2f, 0x63, 0x6f, 0x70, 0x79, 0x5f, 0x74, 0x72
        /*007e*/ 	.byte	0x61, 0x69, 0x74, 0x73, 0x5f, 0x73, 0x6d, 0x31, 0x30, 0x30, 0x2e, 0x68, 0x70, 0x70, 0x00
	.type		$str$25,@object
	.size		$str$25,(__unnamed_1 - $str$25)
$str$25:
        /*008d*/ 	.byte	0x28, 0x28, 0x75, 0x69, 0x6e, 0x74, 0x33, 0x32, 0x5f, 0x74, 0x28, 0x74, 0x68, 0x72, 0x65, 0x61
        /*009d*/ 	.byte	0x64, 0x49, 0x64, 0x78, 0x2e, 0x78, 0x29, 0x20, 0x2f, 0x20, 0x33, 0x32, 0x29, 0x20, 0x25, 0x20
        /*00ad*/ 	.byte	0x34, 0x29, 0x20, 0x3d, 0x3d, 0x20, 0x28, 0x28, 0x28, 0x74, 0x6d, 0x65, 0x6d, 0x5f, 0x61, 0x64
        /*00bd*/ 	.byte	0x64, 0x72, 0x20, 0x3e, 0x3e, 0x20, 0x31, 0x36, 0x29, 0x20, 0x2f, 0x20, 0x33, 0x32, 0x29, 0x20
        /*00cd*/ 	.byte	0x25, 0x20, 0x34, 0x29, 0x00
	.type		__unnamed_1,@object
	.size		__unnamed_1,(__unnamed_2 - __unnamed_1)
__unnamed_1:
        /*00d2*/ 	.byte	0x61, 0x75, 0x74, 0x6f, 0x20, 0x63, 0x75, 0x74, 0x65, 0x3a, 0x3a, 0x61, 0x73, 0x5f, 0x70, 0x6f
        /* <DEDUP_REMOVED lines=24> */
        /*0262*/ 	.byte	0x3e, 0x3e, 0x3e, 0x5d, 0x00
	.type		__unnamed_2,@object
	.size		__unnamed_2,(.L_2 - __unnamed_2)
__unnamed_2:
        /* <DEDUP_REMOVED lines=46> */
        /*0547*/ 	.byte	0x75, 0x74, 0x65, 0x3a, 0x3a, 0x43, 0x3c, 0x30, 0x3e, 0x3e, 0x3e, 0x3e, 0x5d, 0x00
.L_2:


//--------------------- .nv.shared._ZN7cutlass13device_kernelINS_4gemm6kernel13GemmUniversalIN4cute5tupleIJiiiiEEENS1_10collective13CollectiveMmaINS1_35MainloopSm100TmaUmmaWarpSpecializedILi2ELi2ELi4ENS5_IJNS4_1CILi2EEENSA_ILi1EEESC_EEEEENS5_IJNSA_ILi64EEENSA_ILi256EEENSA_ILi128EEEEEENS_6half_tENS5_IJlSC_lEEESJ_SK_NS4_8TiledMMAINS4_8MMA_AtomIJNS4_20SM100_MMA_F16BF16_SSISJ_SJ_fLi64ELi256ELNS4_4UMMA5MajorE0ELSP_0ELNSO_7ScaleInE0ELSQ_0EEEEEENS4_6LayoutINS5_IJSC_SC_SC_EEENS5_IJNSA_ILi0EEESV_SV_EEEEENS5_IJNS4_10UnderscoreESY_SY_EEEEENS4_13SM90_TMA_LOADENS4_14ComposedLayoutINS4_7SwizzleILi3ELi4ELi3EEENS4_18smem_ptr_flag_bitsILi16EEENST_INS5_IJNSA_ILi8EEESF_EEENS5_IJSF_SC_EEEEEEEvNS4_8identityENS4_23SM90_TMA_LOAD_MULTICASTES1B_vS1C_EENS_8epilogue10collective18CollectiveEpilogueINS1F_23Sm100TmaWarpSpecializedILi4ELi2ELi32ELb1ELb0EEEJSI_NS5_IJNST_ISF_SC_EES1K_EEESJ_SK_SJ_SK_NS1F_6fusion15FusionCallbacksIS1J_NS1M_17LinearCombinationISJ_fSJ_fLNS_15FloatRoundStyleE2EEESI_S1L_JEEENS4_5SM1004TMEM4LOAD26SM100_TMEM_LOAD_16dp256b8xES11_S1B_NS4_17SM75_U32x4_LDSM_NENS4_14SM90_TMA_STOREES1B_NS4_17SM90_U32x4_STSM_NENS4_39AutoVectorizingCopyWithAssumedAlignmentILi128EEEEEEvvEEEEvNT_6ParamsE --------------------------
	.section	.nv.shared._ZN7cutlass13device_kernelINS_4gemm6kernel13GemmUniversalIN4cute5tupleIJiiiiEEENS1_10collective13CollectiveMmaINS1_35MainloopSm100TmaUmmaWarpSpecializedILi2ELi2ELi4ENS5_IJNS4_1CILi2EEENSA_ILi1EEESC_EEEEENS5_IJNSA_ILi64EEENSA_ILi256EEENSA_ILi128EEEEEENS_6half_tENS5_IJlSC_lEEESJ_SK_NS4_8TiledMMAINS4_8MMA_AtomIJNS4_20SM100_MMA_F16BF16_SSISJ_SJ_fLi64ELi256ELNS4_4UMMA5MajorE0ELSP_0ELNSO_7ScaleInE0ELSQ_0EEEEEENS4_6LayoutINS5_IJSC_SC_SC_EEENS5_IJNSA_ILi0EEESV_SV_EEEEENS5_IJNS4_10UnderscoreESY_SY_EEEEENS4_13SM90_TMA_LOADENS4_14ComposedLayoutINS4_7SwizzleILi3ELi4ELi3EEENS4_18smem_ptr_flag_bitsILi16EEENST_INS5_IJNSA_ILi8EEESF_EEENS5_IJSF_SC_EEEEEEEvNS4_8identityENS4_23SM90_TMA_LOAD_MULTICASTES1B_vS1C_EENS_8epilogue10collective18CollectiveEpilogueINS1F_23Sm100TmaWarpSpecializedILi4ELi2ELi32ELb1ELb0EEEJSI_NS5_IJNST_ISF_SC_EES1K_EEESJ_SK_SJ_SK_NS1F_6fusion15FusionCallbacksIS1J_NS1M_17LinearCombinationISJ_fSJ_fLNS_15FloatRoundStyleE2EEESI_S1L_JEEENS4_5SM1004TMEM4LOAD26SM100_TMEM_LOAD_16dp256b8xES11_S1B_NS4_17SM75_U32x4_LDSM_NENS4_14SM90_TMA_STOREES1B_NS4_17SM90_U32x4_STSM_NENS4_39AutoVectorizingCopyWithAssumedAlignmentILi128EEEEEEvvEEEEvNT_6ParamsE,"aw",@nobits
	.sectionflags	@""
	.align	16
	.zero		1024


//--------------------- .nv.shared.reserved.0     --------------------------
	.section	.nv.shared.reserved.0,"aw",@nobits
	.weak		__nv_reservedSMEM_offset_0_alias
	.size		__nv_reservedSMEM_offset_0_alias, 0, 64
	.other		__nv_reservedSMEM_offset_0_alias,@"STO_CUDA_RESERVED_SHARED STV_DEFAULT"
__nv_reservedSMEM_offset_0_alias:
	.zero		0
.nv.shared.reserved.0:
	.zero		64
	.weak		__nv_reservedSMEM_tcgen05_partition
	.type		__nv_reservedSMEM_tcgen05_partition,@object
	.size		__nv_reservedSMEM_tcgen05_partition,(.L_0 - __nv_reservedSMEM_tcgen05_partition)
__nv_reservedSMEM_tcgen05_partition:
	.zero		32
.L_0:


//--------------------- .nv.global                --------------------------
	.section	.nv.global,"aw",@nobits
.nv.global:
	.type		_ZN40_INTERNAL_78992adf_4_k_cu_0f467614_172914cute1_E,@object
	.size		_ZN40_INTERNAL_78992adf_4_k_cu_0f467614_172914cute1_E,(_ZN40_INTERNAL_78992adf_4_k_cu_0f467614_172914cuda3std3__45__cpo6cbeginE - _ZN40_INTERNAL_78992adf_4_k_cu_0f467614_172914cute1_E)
_ZN40_INTERNAL_78992adf_4_k_cu_0f467614_172914cute1_E:
	.zero		1
	.type		_ZN40_INTERNAL_78992adf_4_k_cu_0f467614_172914cuda3std3__45__cpo6cbeginE,@object
	.size		_ZN40_INTERNAL_78992adf_4_k_cu_0f467614_172914cuda3std3__45__cpo6cbeginE,(_ZN40_INTERNAL_78992adf_4_k_cu_0f467614_172914cuda3std3__48in_placeE - _ZN40_INTERNAL_78992adf_4_k_cu_0f467614_172914cuda3std3__45__cpo6cbeginE)
_ZN40_INTERNAL_78992adf_4_k_cu_0f467614_172914cuda3std3__45__cpo6cbeginE:
	.zero		1
	.type		_ZN40_INTERNAL_78992adf_4_k_cu_0f467614_172914cuda3std3__48in_placeE,@object
	.size		_ZN40_INTERNAL_78992adf_4_k_cu_0f467614_172914cuda3std3__48in_placeE,(_ZN40_INTERNAL_78992adf_4_k_cu_0f467614_172914cuda3std6ranges3__45__cpo9iter_moveE - _ZN40_INTERNAL_78992adf_4_k_cu_0f467614_172914cuda3std3__48in_placeE)
_ZN40_INTERNAL_78992adf_4_k_cu_0f467614_172914cuda3std3__48in_placeE:
	.zero		1
	.type		_ZN40_INTERNAL_78992adf_4_k_cu_0f467614_172914cuda3std6ranges3__45__cpo9iter_moveE,@object
	.size		_ZN40_INTERNAL_78992adf_4_k_cu_0f467614_172914cuda3std6ranges3__45__cpo9iter_moveE,(_ZN40_INTERNAL_78992adf_4_k_cu_0f467614_172914cuda3std3__45__cpo5beginE - _ZN40_INTERNAL_78992adf_4_k_cu_0f467614_172914cuda3std6ranges3__45__cpo9iter_moveE)
_ZN40_INTERNAL_78992adf_4_k_cu_0f467614_172914cuda3std6ranges3__45__cpo9iter_moveE:
	.zero		1
	.type		_ZN40_INTERNAL_78992adf_4_k_cu_0f467614_172914cuda3std3__45__cpo5beginE,@object
	.size		_ZN40_INTERNAL_78992adf_4_k_cu_0f467614_172914cuda3std3__45__cpo5beginE,(_ZN40_INTERNAL_78992adf_4_k_cu_0f467614_172914cuda3std3__442_GLOBAL__N__78992adf_4_k_cu_0f467614_172916ignoreE - _ZN40_INTERNAL_78992adf_4_k_cu_0f467614_172914cuda3std3__45__cpo5beginE)
_ZN40_INTERNAL_78992adf_4_k_cu_0f467614_172914cuda3std3__45__cpo5beginE:
	.zero		1
	.type		_ZN40_INTERNAL_78992adf_4_k_cu_0f467614_172914cuda3std3__442_GLOBAL__N__78992adf_4_k_cu_0f467614_172916ignoreE,@object
	.size		_ZN40_INTERNAL_78992adf_4_k_cu_0f467614_172914cuda3std3__442_GLOBAL__N__78992adf_4_k_cu_0f467614_172916ignoreE,(_ZN40_INTERNAL_78992adf_4_k_cu_0f467614_172914cute7productE - _ZN40_INTERNAL_78992adf_4_k_cu_0f467614_172914cuda3std3__442_GLOBAL__N__78992adf_4_k_cu_0f467614_172916ignoreE)
_ZN40_INTERNAL_78992adf_4_k_cu_0f467614_172914cuda3std3__442_GLOBAL__N__78992adf_4_k_cu_0f467614_172916ignoreE:
	.zero		1
	.type		_ZN40_INTERNAL_78992adf_4_k_cu_0f467614_172914cute7productE,@object
	.size		_ZN40_INTERNAL_78992adf_4_k_cu_0f467614_172914cute7productE,(_ZN40_INTERNAL_78992adf_4_k_cu_0f467614_172914cuda3std3__45__cpo3endE - _ZN40_INTERNAL_78992adf_4_k_cu_0f467614_172914cute7productE)
_ZN40_INTERNAL_78992adf_4_k_cu_0f467614_172914cute7productE:
	.zero		1
	.type		_ZN40_INTERNAL_78992adf_4_k_cu_0f467614_172914cuda3std3__45__cpo3endE,@object
	.size		_ZN40_INTERNAL_78992adf_4_k_cu_0f467614_172914cuda3std3__45__cpo3endE,(_ZN40_INTERNAL_78992adf_4_k_cu_0f467614_172914cuda3std3__419piecewise_constructE - _ZN40_INTERNAL_78992adf_4_k_cu_0f467614_172914cuda3std3__45__cpo3endE)
_ZN40_INTERNAL_78992adf_4_k_cu_0f467614_172914cuda3std3__45__cpo3endE:
	.zero		1
	.type		_ZN40_INTERNAL_78992adf_4_k_cu_0f467614_172914cuda3std3__419piecewise_constructE,@object
	.size		_ZN40_INTERNAL_78992adf_4_k_cu_0f467614_172914cuda3std3__419piecewise_constructE,(_ZN40_INTERNAL_78992adf_4_k_cu_0f467614_172914cuda3std3__45__cpo4cendE - _ZN40_INTERNAL_78992adf_4_k_cu_0f467614_172914cuda3std3__419piecewise_constructE)
_ZN40_INTERNAL_78992adf_4_k_cu_0f467614_172914cuda3std3__419piecewise_constructE:
	.zero		1
	.type		_ZN40_INTERNAL_78992adf_4_k_cu_0f467614_172914cuda3std3__45__cpo4cendE,@object
	.size		_ZN40_INTERNAL_78992adf_4_k_cu_0f467614_172914cuda3std3__45__cpo4cendE,(_ZN40_INTERNAL_78992adf_4_k_cu_0f467614_172914cuda3std6ranges3__45__cpo4swapE - _ZN40_INTERNAL_78992adf_4_k_cu_0f467614_172914cuda3std3__45__cpo4cendE)
_ZN40_INTERNAL_78992adf_4_k_cu_0f467614_172914cuda3std3__45__cpo4cendE:
	.zero		1
	.type		_ZN40_INTERNAL_78992adf_4_k_cu_0f467614_172914cuda3std6ranges3__45__cpo4swapE,@object
	.size		_ZN40_INTERNAL_78992adf_4_k_cu_0f467614_172914cuda3std6ranges3__45__cpo4swapE,(.L_10 - _ZN40_INTERNAL_78992adf_4_k_cu_0f467614_172914cuda3std6ranges3__45__cpo4swapE)
_ZN40_INTERNAL_78992adf_4_k_cu_0f467614_172914cuda3std6ranges3__45__cpo4swapE:
	.zero		1
.L_10:


//--------------------- .nv.constant0._ZN7cutlass13device_kernelINS_4gemm6kernel13GemmUniversalIN4cute5tupleIJiiiiEEENS1_10collective13CollectiveMmaINS1_35MainloopSm100TmaUmmaWarpSpecializedILi2ELi2ELi4ENS5_IJNS4_1CILi2EEENSA_ILi1EEESC_EEEEENS5_IJNSA_ILi64EEENSA_ILi256EEENSA_ILi128EEEEEENS_6half_tENS5_IJlSC_lEEESJ_SK_NS4_8TiledMMAINS4_8MMA_AtomIJNS4_20SM100_MMA_F16BF16_SSISJ_SJ_fLi64ELi256ELNS4_4UMMA5MajorE0ELSP_0ELNSO_7ScaleInE0ELSQ_0EEEEEENS4_6LayoutINS5_IJSC_SC_SC_EEENS5_IJNSA_ILi0EEESV_SV_EEEEENS5_IJNS4_10UnderscoreESY_SY_EEEEENS4_13SM90_TMA_LOADENS4_14ComposedLayoutINS4_7SwizzleILi3ELi4ELi3EEENS4_18smem_ptr_flag_bitsILi16EEENST_INS5_IJNSA_ILi8EEESF_EEENS5_IJSF_SC_EEEEEEEvNS4_8identityENS4_23SM90_TMA_LOAD_MULTICASTES1B_vS1C_EENS_8epilogue10collective18CollectiveEpilogueINS1F_23Sm100TmaWarpSpecializedILi4ELi2ELi32ELb1ELb0EEEJSI_NS5_IJNST_ISF_SC_EES1K_EEESJ_SK_SJ_SK_NS1F_6fusion15FusionCallbacksIS1J_NS1M_17LinearCombinationISJ_fSJ_fLNS_15FloatRoundStyleE2EEESI_S1L_JEEENS4_5SM1004TMEM4LOAD26SM100_TMEM_LOAD_16dp256b8xES11_S1B_NS4_17SM75_U32x4_LDSM_NENS4_14SM90_TMA_STOREES1B_NS4_17SM90_U32x4_STSM_NENS4_39AutoVectorizingCopyWithAssumedAlignmentILi128EEEEEEvvEEEEvNT_6ParamsE --------------------------
	.section	.nv.constant0._ZN7cutlass13device_kernelINS_4gemm6kernel13GemmUniversalIN4cute5tupleIJiiiiEEENS1_10collective13CollectiveMmaINS1_35MainloopSm100TmaUmmaWarpSpecializedILi2ELi2ELi4ENS5_IJNS4_1CILi2EEENSA_ILi1EEESC_EEEEENS5_IJNSA_ILi64EEENSA_ILi256EEENSA_ILi128EEEEEENS_6half_tENS5_IJlSC_lEEESJ_SK_NS4_8TiledMMAINS4_8MMA_AtomIJNS4_20SM100_MMA_F16BF16_SSISJ_SJ_fLi64ELi256ELNS4_4UMMA5MajorE0ELSP_0ELNSO_7ScaleInE0ELSQ_0EEEEEENS4_6LayoutINS5_IJSC_SC_SC_EEENS5_IJNSA_ILi0EEESV_SV_EEEEENS5_IJNS4_10UnderscoreESY_SY_EEEEENS4_13SM90_TMA_LOADENS4_14ComposedLayoutINS4_7SwizzleILi3ELi4ELi3EEENS4_18smem_ptr_flag_bitsILi16EEENST_INS5_IJNSA_ILi8EEESF_EEENS5_IJSF_SC_EEEEEEEvNS4_8identityENS4_23SM90_TMA_LOAD_MULTICASTES1B_vS1C_EENS_8epilogue10collective18CollectiveEpilogueINS1F_23Sm100TmaWarpSpecializedILi4ELi2ELi32ELb1ELb0EEEJSI_NS5_IJNST_ISF_SC_EES1K_EEESJ_SK_SJ_SK_NS1F_6fusion15FusionCallbacksIS1J_NS1M_17LinearCombinationISJ_fSJ_fLNS_15FloatRoundStyleE2EEESI_S1L_JEEENS4_5SM1004TMEM4LOAD26SM100_TMEM_LOAD_16dp256b8xES11_S1B_NS4_17SM75_U32x4_LDSM_NENS4_14SM90_TMA_STOREES1B_NS4_17SM90_U32x4_STSM_NENS4_39AutoVectorizingCopyWithAssumedAlignmentILi128EEEEEEvvEEEEvNT_6ParamsE,"a",@progbits
	.sectionflags	@""
	.align	4
.nv.constant0._ZN7cutlass13device_kernelINS_4gemm6kernel13GemmUniversalIN4cute5tupleIJiiiiEEENS1_10collective13CollectiveMmaINS1_35MainloopSm100TmaUmmaWarpSpecializedILi2ELi2ELi4ENS5_IJNS4_1CILi2EEENSA_ILi1EEESC_EEEEENS5_IJNSA_ILi64EEENSA_ILi256EEENSA_ILi128EEEEEENS_6half_tENS5_IJlSC_lEEESJ_SK_NS4_8TiledMMAINS4_8MMA_AtomIJNS4_20SM100_MMA_F16BF16_SSISJ_SJ_fLi64ELi256ELNS4_4UMMA5MajorE0ELSP_0ELNSO_7ScaleInE0ELSQ_0EEEEEENS4_6LayoutINS5_IJSC_SC_SC_EEENS5_IJNSA_ILi0EEESV_SV_EEEEENS5_IJNS4_10UnderscoreESY_SY_EEEEENS4_13SM90_TMA_LOADENS4_14ComposedLayoutINS4_7SwizzleILi3ELi4ELi3EEENS4_18smem_ptr_flag_bitsILi16EEENST_INS5_IJNSA_ILi8EEESF_EEENS5_IJSF_SC_EEEEEEEvNS4_8identityENS4_23SM90_TMA_LOAD_MULTICASTES1B_vS1C_EENS_8epilogue10collective18CollectiveEpilogueINS1F_23Sm100TmaWarpSpecializedILi4ELi2ELi32ELb1ELb0EEEJSI_NS5_IJNST_ISF_SC_EES1K_EEESJ_SK_SJ_SK_NS1F_6fusion15FusionCallbacksIS1J_NS1M_17LinearCombinationISJ_fSJ_fLNS_15FloatRoundStyleE2EEESI_S1L_JEEENS4_5SM1004TMEM4LOAD26SM100_TMEM_LOAD_16dp256b8xES11_S1B_NS4_17SM75_U32x4_LDSM_NENS4_14SM90_TMA_STOREES1B_NS4_17SM90_U32x4_STSM_NENS4_39AutoVectorizingCopyWithAssumedAlignmentILi128EEEEEEvvEEEEvNT_6ParamsE:
	.zero		2944


//--------------------- SYMBOLS --------------------------

	.type		.nv.reservedSmem.offset0,@object
	.size		.nv.reservedSmem.offset0,0x4
	.type		.nv.reservedSmem.cap,@object
	.size		.nv.reservedSmem.cap,0x4
	.type		__assertfail,@function
